	.target	sm_90a

	.elftype	@"ET_EXEC"


//--------------------- .note.nv.tkinfo           --------------------------
	.section	.note.nv.tkinfo,"",@"SHT_NOTE"
	.sectionflags	@"SHF_NOTE_NV_TKINFO"
	.tkinfo
        /*0018*/ 	.word	0x00000002
        /*0030*/ 	.string	""
        /*0030*/ 	.string	"ptxas"
        /*0030*/ 	.string	"Cuda compilation tools, release 13.0, V13.0.88"
        /*0030*/ 	.string	"Build cuda_13.0.r13.0/compiler.36424714_0"
        /*0030*/ 	.string	"-arch sm_90a -m 64 "



//--------------------- .note.nv.cuinfo           --------------------------
	.section	.note.nv.cuinfo,"",@"SHT_NOTE"
	.sectionflags	@"SHF_NOTE_NV_CUINFO"
        /*0018*/ 	.short	0x0002
        /*001a*/ 	.short	0x005a
        /*001c*/ 	.short	0x0082
	.zero		2


//--------------------- .nv.info                  --------------------------
	.section	.nv.info,"",@"SHT_CUDA_INFO"
	.align	4


	//----- nvinfo : EIATTR_REGCOUNT
	.align		4
        /*0000*/ 	.byte	0x04, 0x2f
        /*0002*/ 	.short	(.L_12 - .L_11)
	.align		4
.L_11:
        /*0004*/ 	.word	index@(_ZN7cutlass13device_kernelIN5flash19enable_sm80_to_sm89INS1_16FlashAttnFwdSm80INS1_25CollectiveMainloopFwdSm80ILi8ELi1ELb0EN4cute5tupleIJNS5_1CILi128EEENS7_ILi48EEENS7_ILi256EEEEEELi256ENS_10bfloat16_tEfNS_4arch4Sm80ELb1ELb0ELb0ELb1ELb1ELb1ELb1ELb0EEENS1_21CollectiveEpilogueFwdINS6_IJS8_SA_S9_EEENS6_IJNS7_ILi1EEESI_SI_EEESC_SE_Li256ELb1ELb1ELb0ELb0EEENS1_19SingleTileSchedulerILb1ELb0ELb1ELi128EEEEEEEEEvNT_6ParamsE)
        /*0008*/ 	.word	0x00000004


	//----- nvinfo : EIATTR_FRAME_SIZE
	.align		4
.L_12:
        /*000c*/ 	.byte	0x04, 0x11
        /*000e*/ 	.short	(.L_14 - .L_13)
	.align		4
.L_13:
        /*0010*/ 	.word	index@(_ZN7cutlass13device_kernelIN5flash19enable_sm80_to_sm89INS1_16FlashAttnFwdSm80INS1_25CollectiveMainloopFwdSm80ILi8ELi1ELb0EN4cute5tupleIJNS5_1CILi128EEENS7_ILi48EEENS7_ILi256EEEEEELi256ENS_10bfloat16_tEfNS_4arch4Sm80ELb1ELb0ELb0ELb1ELb1ELb1ELb1ELb0EEENS1_21CollectiveEpilogueFwdINS6_IJS8_SA_S9_EEENS6_IJNS7_ILi1EEESI_SI_EEESC_SE_Li256ELb1ELb1ELb0ELb0EEENS1_19SingleTileSchedulerILb1ELb0ELb1ELi128EEEEEEEEEvNT_6ParamsE)
        /*0014*/ 	.word	0x00000000


	//----- nvinfo : EIATTR_REGCOUNT
	.align		4
.L_14:
        /*0018*/ 	.byte	0x04, 0x2f
        /*001a*/ 	.short	(.L_16 - .L_15)
	.align		4
.L_15:
        /*001c*/ 	.word	index@(_ZN7cutlass13device_kernelIN5flash19enable_sm80_to_sm89INS1_16FlashAttnFwdSm80INS1_25CollectiveMainloopFwdSm80ILi8ELi1ELb0EN4cute5tupleIJNS5_1CILi128EEENS7_ILi96EEENS7_ILi256EEEEEELi256ENS_10bfloat16_tEfNS_4arch4Sm80ELb1ELb0ELb0ELb1ELb1ELb0ELb1ELb0EEENS1_21CollectiveEpilogueFwdINS6_IJS8_SA_S9_EEENS6_IJNS7_ILi1EEESI_SI_EEESC_SE_Li256ELb1ELb1ELb0ELb0EEENS1_19SingleTileSchedulerILb1ELb0ELb1ELi128EEEEEEEEEvNT_6ParamsE)
        /*0020*/ 	.word	0x00000004


	//----- nvinfo : EIATTR_FRAME_SIZE
	.align		4
.L_16:
        /*0024*/ 	.byte	0x04, 0x11
        /*0026*/ 	.short	(.L_18 - .L_17)
	.align		4
.L_17:
        /*0028*/ 	.word	index@(_ZN7cutlass13device_kernelIN5flash19enable_sm80_to_sm89INS1_16FlashAttnFwdSm80INS1_25CollectiveMainloopFwdSm80ILi8ELi1ELb0EN4cute5tupleIJNS5_1CILi128EEENS7_ILi96EEENS7_ILi256EEEEEELi256ENS_10bfloat16_tEfNS_4arch4Sm80ELb1ELb0ELb0ELb1ELb1ELb0ELb1ELb0EEENS1_21CollectiveEpilogueFwdINS6_IJS8_SA_S9_EEENS6_IJNS7_ILi1EEESI_SI_EEESC_SE_Li256ELb1ELb1ELb0ELb0EEENS1_19SingleTileSchedulerILb1ELb0ELb1ELi128EEEEEEEEEvNT_6ParamsE)
        /*002c*/ 	.word	0x00000000


	//----- nvinfo : EIATTR_REGCOUNT
	.align		4
.L_18:
        /*0030*/ 	.byte	0x04, 0x2f
        /*0032*/ 	.short	(.L_20 - .L_19)
	.align		4
.L_19:
        /*0034*/ 	.word	index@(_ZN7cutlass13device_kernelIN5flash19enable_sm80_to_sm89INS1_16FlashAttnFwdSm80INS1_25CollectiveMainloopFwdSm80ILi8ELi1ELb0EN4cute5tupleIJNS5_1CILi128EEENS7_ILi96EEENS7_ILi256EEEEEELi256ENS_10bfloat16_tEfNS_4arch4Sm80ELb1ELb0ELb0ELb0ELb1ELb0ELb1ELb0EEENS1_21CollectiveEpilogueFwdINS6_IJS8_SA_S9_EEENS6_IJNS7_ILi1EEESI_SI_EEESC_SE_Li256ELb0ELb1ELb0ELb0EEENS1_30DynamicPersistentTileSchedulerILi256ELi256ELb0ELb1ELb0EEEEEEEEEvNT_6ParamsE)
        /*0038*/ 	.word	0x00000004


	//----- nvinfo : EIATTR_FRAME_SIZE
	.align		4
.L_20:
        /*003c*/ 	.byte	0x04, 0x11
        /*003e*/ 	.short	(.L_22 - .L_21)
	.align		4
.L_21:
        /*0040*/ 	.word	index@(_ZN7cutlass13device_kernelIN5flash19enable_sm80_to_sm89INS1_16FlashAttnFwdSm80INS1_25CollectiveMainloopFwdSm80ILi8ELi1ELb0EN4cute5tupleIJNS5_1CILi128EEENS7_ILi96EEENS7_ILi256EEEEEELi256ENS_10bfloat16_tEfNS_4arch4Sm80ELb1ELb0ELb0ELb0ELb1ELb0ELb1ELb0EEENS1_21CollectiveEpilogueFwdINS6_IJS8_SA_S9_EEENS6_IJNS7_ILi1EEESI_SI_EEESC_SE_Li256ELb0ELb1ELb0ELb0EEENS1_30DynamicPersistentTileSchedulerILi256ELi256ELb0ELb1ELb0EEEEEEEEEvNT_6ParamsE)
        /*0044*/ 	.word	0x00000000


	//----- nvinfo : EIATTR_REGCOUNT
	.align		4
.L_22:
        /*0048*/ 	.byte	0x04, 0x2f
        /*004a*/ 	.short	(.L_24 - .L_23)
	.align		4
.L_23:
        /*004c*/ 	.word	index@(_ZN7cutlass13device_kernelIN5flash19enable_sm80_to_sm89INS1_16FlashAttnFwdSm80INS1_25CollectiveMainloopFwdSm80ILi8ELi1ELb0EN4cute5tupleIJNS5_1CILi128EEENS7_ILi48EEENS7_ILi256EEEEEELi256ENS_10bfloat16_tEfNS_4arch4Sm80ELb0ELb1ELb0ELb1ELb1ELb1ELb1ELb0EEENS1_21CollectiveEpilogueFwdINS6_IJS8_SA_S9_EEENS6_IJNS7_ILi1EEESI_SI_EEESC_SE_Li256ELb1ELb1ELb0ELb0EEENS1_19SingleTileSchedulerILb1ELb0ELb1ELi128EEEEEEEEEvNT_6ParamsE)
        /*0050*/ 	.word	0x00000004


	//----- nvinfo : EIATTR_FRAME_SIZE
	.align		4
.L_24:
        /*0054*/ 	.byte	0x04, 0x11
        /*0056*/ 	.short	(.L_26 - .L_25)
	.align		4
.L_25:
        /*0058*/ 	.word	index@(_ZN7cutlass13device_kernelIN5flash19enable_sm80_to_sm89INS1_16FlashAttnFwdSm80INS1_25CollectiveMainloopFwdSm80ILi8ELi1ELb0EN4cute5tupleIJNS5_1CILi128EEENS7_ILi48EEENS7_ILi256EEEEEELi256ENS_10bfloat16_tEfNS_4arch4Sm80ELb0ELb1ELb0ELb1ELb1ELb1ELb1ELb0EEENS1_21CollectiveEpilogueFwdINS6_IJS8_SA_S9_EEENS6_IJNS7_ILi1EEESI_SI_EEESC_SE_Li256ELb1ELb1ELb0ELb0EEENS1_19SingleTileSchedulerILb1ELb0ELb1ELi128EEEEEEEEEvNT_6ParamsE)
        /*005c*/ 	.word	0x00000000


	//----- nvinfo : EIATTR_REGCOUNT
	.align		4
.L_26:
        /*0060*/ 	.byte	0x04, 0x2f
        /*0062*/ 	.short	(.L_28 - .L_27)
	.align		4
.L_27:
        /*0064*/ 	.word	index@(_ZN7cutlass13device_kernelIN5flash19enable_sm80_to_sm89INS1_16FlashAttnFwdSm80INS1_25CollectiveMainloopFwdSm80ILi8ELi1ELb0EN4cute5tupleIJNS5_1CILi128EEENS7_ILi64EEENS7_ILi256EEEEEELi256ENS_10bfloat16_tEfNS_4arch4Sm80ELb0ELb1ELb0ELb1ELb1ELb0ELb1ELb0EEENS1_21CollectiveEpilogueFwdINS6_IJS8_SA_S9_EEENS6_IJNS7_ILi1EEESI_SI_EEESC_SE_Li256ELb1ELb1ELb0ELb0EEENS1_19SingleTileSchedulerILb1ELb0ELb1ELi128EEEEEEEEEvNT_6ParamsE)
        /*0068*/ 	.word	0x00000004


	//----- nvinfo : EIATTR_FRAME_SIZE
	.align		4
.L_28:
        /*006c*/ 	.byte	0x04, 0x11
        /*006e*/ 	.short	(.L_30 - .L_29)
	.align		4
.L_29:
        /*0070*/ 	.word	index@(_ZN7cutlass13device_kernelIN5flash19enable_sm80_to_sm89INS1_16FlashAttnFwdSm80INS1_25CollectiveMainloopFwdSm80ILi8ELi1ELb0EN4cute5tupleIJNS5_1CILi128EEENS7_ILi64EEENS7_ILi256EEEEEELi256ENS_10bfloat16_tEfNS_4arch4Sm80ELb0ELb1ELb0ELb1ELb1ELb0ELb1ELb0EEENS1_21CollectiveEpilogueFwdINS6_IJS8_SA_S9_EEENS6_IJNS7_ILi1EEESI_SI_EEESC_SE_Li256ELb1ELb1ELb0ELb0EEENS1_19SingleTileSchedulerILb1ELb0ELb1ELi128EEEEEEEEEvNT_6ParamsE)
        /*0074*/ 	.word	0x00000000


	//----- nvinfo : EIATTR_REGCOUNT
	.align		4
.L_30:
        /*0078*/ 	.byte	0x04, 0x2f
        /*007a*/ 	.short	(.L_32 - .L_31)
	.align		4
.L_31:
        /*007c*/ 	.word	index@(_ZN7cutlass13device_kernelIN5flash19enable_sm80_to_sm89INS1_16FlashAttnFwdSm80INS1_25CollectiveMainloopFwdSm80ILi8ELi1ELb0EN4cute5tupleIJNS5_1CILi128EEENS7_ILi64EEENS7_ILi256EEEEEELi256ENS_10bfloat16_tEfNS_4arch4Sm80ELb0ELb1ELb0ELb0ELb1ELb0ELb1ELb0EEENS1_21CollectiveEpilogueFwdINS6_IJS8_SA_S9_EEENS6_IJNS7_ILi1EEESI_SI_EEESC_SE_Li256ELb0ELb1ELb0ELb0EEENS1_19SingleTileSchedulerILb0ELb0ELb1ELi128EEEEEEEEEvNT_6ParamsE)
        /*0080*/ 	.word	0x00000004


	//----- nvinfo : EIATTR_FRAME_SIZE
	.align		4
.L_32:
        /*0084*/ 	.byte	0x04, 0x11
        /*0086*/ 	.short	(.L_34 - .L_33)
	.align		4
.L_33:
        /*0088*/ 	.word	index@(_ZN7cutlass13device_kernelIN5flash19enable_sm80_to_sm89INS1_16FlashAttnFwdSm80INS1_25CollectiveMainloopFwdSm80ILi8ELi1ELb0EN4cute5tupleIJNS5_1CILi128EEENS7_ILi64EEENS7_ILi256EEEEEELi256ENS_10bfloat16_tEfNS_4arch4Sm80ELb0ELb1ELb0ELb0ELb1ELb0ELb1ELb0EEENS1_21CollectiveEpilogueFwdINS6_IJS8_SA_S9_EEENS6_IJNS7_ILi1EEESI_SI_EEESC_SE_Li256ELb0ELb1ELb0ELb0EEENS1_19SingleTileSchedulerILb0ELb0ELb1ELi128EEEEEEEEEvNT_6ParamsE)
        /*008c*/ 	.word	0x00000000


	//----- nvinfo : EIATTR_REGCOUNT
	.align		4
.L_34:
        /*0090*/ 	.byte	0x04, 0x2f
        /*0092*/ 	.short	(.L_36 - .L_35)
	.align		4
.L_35:
        /*0094*/ 	.word	index@(_ZN7cutlass13device_kernelIN5flash19enable_sm80_to_sm89INS1_16FlashAttnFwdSm80INS1_25CollectiveMainloopFwdSm80ILi8ELi1ELb0EN4cute5tupleIJNS5_1CILi128EEENS7_ILi48EEENS7_ILi256EEEEEELi256ENS_10bfloat16_tEfNS_4arch4Sm80ELb0ELb0ELb0ELb1ELb1ELb1ELb1ELb0EEENS1_21CollectiveEpilogueFwdINS6_IJS8_SA_S9_EEENS6_IJNS7_ILi1EEESI_SI_EEESC_SE_Li256ELb1ELb1ELb0ELb0EEENS1_19SingleTileSchedulerILb1ELb0ELb1ELi128EEEEEEEEEvNT_6ParamsE)
        /*0098*/ 	.word	0x00000004


	//----- nvinfo : EIATTR_FRAME_SIZE
	.align		4
.L_36:
        /*009c*/ 	.byte	0x04, 0x11
        /*009e*/ 	.short	(.L_38 - .L_37)
	.align		4
.L_37:
        /*00a0*/ 	.word	index@(_ZN7cutlass13device_kernelIN5flash19enable_sm80_to_sm89INS1_16FlashAttnFwdSm80INS1_25CollectiveMainloopFwdSm80ILi8ELi1ELb0EN4cute5tupleIJNS5_1CILi128EEENS7_ILi48EEENS7_ILi256EEEEEELi256ENS_10bfloat16_tEfNS_4arch4Sm80ELb0ELb0ELb0ELb1ELb1ELb1ELb1ELb0EEENS1_21CollectiveEpilogueFwdINS6_IJS8_SA_S9_EEENS6_IJNS7_ILi1EEESI_SI_EEESC_SE_Li256ELb1ELb1ELb0ELb0EEENS1_19SingleTileSchedulerILb1ELb0ELb1ELi128EEEEEEEEEvNT_6ParamsE)
        /*00a4*/ 	.word	0x00000000


	//----- nvinfo : EIATTR_REGCOUNT
	.align		4
.L_38:
        /*00a8*/ 	.byte	0x04, 0x2f
        /*00aa*/ 	.short	(.L_40 - .L_39)
	.align		4
.L_39:
        /*00ac*/ 	.word	index@(_ZN7cutlass13device_kernelIN5flash19enable_sm80_to_sm89INS1_16FlashAttnFwdSm80INS1_25CollectiveMainloopFwdSm80ILi8ELi1ELb0EN4cute5tupleIJNS5_1CILi128EEENS7_ILi96EEENS7_ILi256EEEEEELi256ENS_10bfloat16_tEfNS_4arch4Sm80ELb0ELb0ELb0ELb1ELb1ELb0ELb1ELb0EEENS1_21CollectiveEpilogueFwdINS6_IJS8_SA_S9_EEENS6_IJNS7_ILi1EEESI_SI_EEESC_SE_Li256ELb1ELb1ELb0ELb0EEENS1_19SingleTileSchedulerILb1ELb0ELb1ELi128EEEEEEEEEvNT_6ParamsE)
        /*00b0*/ 	.word	0x00000004


	//----- nvinfo : EIATTR_FRAME_SIZE
	.align		4
.L_40:
        /*00b4*/ 	.byte	0x04, 0x11
        /*00b6*/ 	.short	(.L_42 - .L_41)
	.align		4
.L_41:
        /*00b8*/ 	.word	index@(_ZN7cutlass13device_kernelIN5flash19enable_sm80_to_sm89INS1_16FlashAttnFwdSm80INS1_25CollectiveMainloopFwdSm80ILi8ELi1ELb0EN4cute5tupleIJNS5_1CILi128EEENS7_ILi96EEENS7_ILi256EEEEEELi256ENS_10bfloat16_tEfNS_4arch4Sm80ELb0ELb0ELb0ELb1ELb1ELb0ELb1ELb0EEENS1_21CollectiveEpilogueFwdINS6_IJS8_SA_S9_EEENS6_IJNS7_ILi1EEESI_SI_EEESC_SE_Li256ELb1ELb1ELb0ELb0EEENS1_19SingleTileSchedulerILb1ELb0ELb1ELi128EEEEEEEEEvNT_6ParamsE)
        /*00bc*/ 	.word	0x00000000


	//----- nvinfo : EIATTR_REGCOUNT
	.align		4
.L_42:
        /*00c0*/ 	.byte	0x04, 0x2f
        /*00c2*/ 	.short	(.L_44 - .L_43)
	.align		4
.L_43:
        /*00c4*/ 	.word	index@(_ZN7cutlass13device_kernelIN5flash19enable_sm80_to_sm89INS1_16FlashAttnFwdSm80INS1_25CollectiveMainloopFwdSm80ILi8ELi1ELb0EN4cute5tupleIJNS5_1CILi128EEENS7_ILi96EEENS7_ILi256EEEEEELi256ENS_10bfloat16_tEfNS_4arch4Sm80ELb0ELb0ELb0ELb0ELb1ELb0ELb1ELb0EEENS1_21CollectiveEpilogueFwdINS6_IJS8_SA_S9_EEENS6_IJNS7_ILi1EEESI_SI_EEESC_SE_Li256ELb0ELb1ELb0ELb0EEENS1_19SingleTileSchedulerILb0ELb0ELb1ELi128EEEEEEEEEvNT_6ParamsE)
        /*00c8*/ 	.word	0x00000004


	//----- nvinfo : EIATTR_FRAME_SIZE
	.align		4
.L_44:
        /*00cc*/ 	.byte	0x04, 0x11
        /*00ce*/ 	.short	(.L_46 - .L_45)
	.align		4
.L_45:
        /*00d0*/ 	.word	index@(_ZN7cutlass13device_kernelIN5flash19enable_sm80_to_sm89INS1_16FlashAttnFwdSm80INS1_25CollectiveMainloopFwdSm80ILi8ELi1ELb0EN4cute5tupleIJNS5_1CILi128EEENS7_ILi96EEENS7_ILi256EEEEEELi256ENS_10bfloat16_tEfNS_4arch4Sm80ELb0ELb0ELb0ELb0ELb1ELb0ELb1ELb0EEENS1_21CollectiveEpilogueFwdINS6_IJS8_SA_S9_EEENS6_IJNS7_ILi1EEESI_SI_EEESC_SE_Li256ELb0ELb1ELb0ELb0EEENS1_19SingleTileSchedulerILb0ELb0ELb1ELi128EEEEEEEEEvNT_6ParamsE)
        /*00d4*/ 	.word	0x00000000


	//----- nvinfo : EIATTR_REGCOUNT
	.align		4
.L_46:
        /*00d8*/ 	.byte	0x04, 0x2f
        /*00da*/ 	.short	(.L_48 - .L_47)
	.align		4
.L_47:
        /*00dc*/ 	.word	index@(_ZN7cutlass13device_kernelIN5flash19enable_sm80_to_sm89INS1_16FlashAttnFwdSm80INS1_25CollectiveMainloopFwdSm80ILi8ELi1ELb0EN4cute5tupleIJNS5_1CILi128EEENS7_ILi32EEENS7_ILi256EEEEEELi256ENS_10bfloat16_tEfNS_4arch4Sm80ELb1ELb0ELb0ELb1ELb1ELb1ELb1ELb0EEENS1_21CollectiveEpilogueFwdINS6_IJS8_SA_S9_EEENS6_IJNS7_ILi1EEESI_SI_EEESC_SE_Li256ELb1ELb1ELb0ELb0EEENS1_19SingleTileSchedulerILb1ELb0ELb1ELi128EEEEEEEEEvNT_6ParamsE)
        /*00e0*/ 	.word	0x00000004


	//----- nvinfo : EIATTR_FRAME_SIZE
	.align		4
.L_48:
        /*00e4*/ 	.byte	0x04, 0x11
        /*00e6*/ 	.short	(.L_50 - .L_49)
	.align		4
.L_49:
        /*00e8*/ 	.word	index@(_ZN7cutlass13device_kernelIN5flash19enable_sm80_to_sm89INS1_16FlashAttnFwdSm80INS1_25CollectiveMainloopFwdSm80ILi8ELi1ELb0EN4cute5tupleIJNS5_1CILi128EEENS7_ILi32EEENS7_ILi256EEEEEELi256ENS_10bfloat16_tEfNS_4arch4Sm80ELb1ELb0ELb0ELb1ELb1ELb1ELb1ELb0EEENS1_21CollectiveEpilogueFwdINS6_IJS8_SA_S9_EEENS6_IJNS7_ILi1EEESI_SI_EEESC_SE_Li256ELb1ELb1ELb0ELb0EEENS1_19SingleTileSchedulerILb1ELb0ELb1ELi128EEEEEEEEEvNT_6ParamsE)
        /*00ec*/ 	.word	0x00000000


	//----- nvinfo : EIATTR_REGCOUNT
	.align		4
.L_50:
        /*00f0*/ 	.byte	0x04, 0x2f
        /*00f2*/ 	.short	(.L_52 - .L_51)
	.align		4
.L_51:
        /*00f4*/ 	.word	index@(_ZN7cutlass13device_kernelIN5flash19enable_sm80_to_sm89INS1_16FlashAttnFwdSm80INS1_25CollectiveMainloopFwdSm80ILi8ELi1ELb1EN4cute5tupleIJNS5_1CILi128EEENS7_ILi64EEENS7_ILi256EEEEEELi256ENS_10bfloat16_tEfNS_4arch4Sm80ELb1ELb0ELb0ELb1ELb1ELb0ELb1ELb0EEENS1_21CollectiveEpilogueFwdINS6_IJS8_SA_S9_EEENS6_IJNS7_ILi1EEESI_SI_EEESC_SE_Li256ELb1ELb1ELb0ELb0EEENS1_19SingleTileSchedulerILb1ELb0ELb1ELi128EEEEEEEEEvNT_6ParamsE)
        /*00f8*/ 	.word	0x00000004


	//----- nvinfo : EIATTR_FRAME_SIZE
	.align		4
.L_52:
        /*00fc*/ 	.byte	0x04, 0x11
        /*00fe*/ 	.short	(.L_54 - .L_53)
	.align		4
.L_53:
        /*0100*/ 	.word	index@(_ZN7cutlass13device_kernelIN5flash19enable_sm80_to_sm89INS1_16FlashAttnFwdSm80INS1_25CollectiveMainloopFwdSm80ILi8ELi1ELb1EN4cute5tupleIJNS5_1CILi128EEENS7_ILi64EEENS7_ILi256EEEEEELi256ENS_10bfloat16_tEfNS_4arch4Sm80ELb1ELb0ELb0ELb1ELb1ELb0ELb1ELb0EEENS1_21CollectiveEpilogueFwdINS6_IJS8_SA_S9_EEENS6_IJNS7_ILi1EEESI_SI_EEESC_SE_Li256ELb1ELb1ELb0ELb0EEENS1_19SingleTileSchedulerILb1ELb0ELb1ELi128EEEEEEEEEvNT_6ParamsE)
        /*0104*/ 	.word	0x00000000


	//----- nvinfo : EIATTR_REGCOUNT
	.align		4
.L_54:
        /*0108*/ 	.byte	0x04, 0x2f
        /*010a*/ 	.short	(.L_56 - .L_55)
	.align		4
.L_55:
        /*010c*/ 	.word	index@(_ZN7cutlass13device_kernelIN5flash19enable_sm80_to_sm89INS1_16FlashAttnFwdSm80INS1_25CollectiveMainloopFwdSm80ILi8ELi1ELb1EN4cute5tupleIJNS5_1CILi128EEENS7_ILi64EEENS7_ILi256EEEEEELi256ENS_10bfloat16_tEfNS_4arch4Sm80ELb1ELb0ELb0ELb0ELb1ELb0ELb1ELb0EEENS1_21CollectiveEpilogueFwdINS6_IJS8_SA_S9_EEENS6_IJNS7_ILi1EEESI_SI_EEESC_SE_Li256ELb0ELb1ELb0ELb0EEENS1_30DynamicPersistentTileSchedulerILi256ELi256ELb0ELb1ELb0EEEEEEEEEvNT_6ParamsE)
        /*0110*/ 	.word	0x00000004


	//----- nvinfo : EIATTR_FRAME_SIZE
	.align		4
.L_56:
        /*0114*/ 	.byte	0x04, 0x11
        /*0116*/ 	.short	(.L_58 - .L_57)
	.align		4
.L_57:
        /*0118*/ 	.word	index@(_ZN7cutlass13device_kernelIN5flash19enable_sm80_to_sm89INS1_16FlashAttnFwdSm80INS1_25CollectiveMainloopFwdSm80ILi8ELi1ELb1EN4cute5tupleIJNS5_1CILi128EEENS7_ILi64EEENS7_ILi256EEEEEELi256ENS_10bfloat16_tEfNS_4arch4Sm80ELb1ELb0ELb0ELb0ELb1ELb0ELb1ELb0EEENS1_21CollectiveEpilogueFwdINS6_IJS8_SA_S9_EEENS6_IJNS7_ILi1EEESI_SI_EEESC_SE_Li256ELb0ELb1ELb0ELb0EEENS1_30DynamicPersistentTileSchedulerILi256ELi256ELb0ELb1ELb0EEEEEEEEEvNT_6ParamsE)
        /*011c*/ 	.word	0x00000000


	//----- nvinfo : EIATTR_REGCOUNT
	.align		4
.L_58:
        /*0120*/ 	.byte	0x04, 0x2f
        /*0122*/ 	.short	(.L_60 - .L_59)
	.align		4
.L_59:
        /*0124*/ 	.word	index@(_ZN7cutlass13device_kernelIN5flash19enable_sm80_to_sm89INS1_16FlashAttnFwdSm80INS1_25CollectiveMainloopFwdSm80ILi8ELi1ELb0EN4cute5tupleIJNS5_1CILi128EEENS7_ILi32EEENS7_ILi256EEEEEELi256ENS_10bfloat16_tEfNS_4arch4Sm80ELb0ELb1ELb0ELb1ELb1ELb1ELb1ELb0EEENS1_21CollectiveEpilogueFwdINS6_IJS8_SA_S9_EEENS6_IJNS7_ILi1EEESI_SI_EEESC_SE_Li256ELb1ELb1ELb0ELb0EEENS1_19SingleTileSchedulerILb1ELb0ELb1ELi128EEEEEEEEEvNT_6ParamsE)
        /*0128*/ 	.word	0x00000004


	//----- nvinfo : EIATTR_FRAME_SIZE
	.align		4
.L_60:
        /*012c*/ 	.byte	0x04, 0x11
        /*012e*/ 	.short	(.L_62 - .L_61)
	.align		4
.L_61:
        /*0130*/ 	.word	index@(_ZN7cutlass13device_kernelIN5flash19enable_sm80_to_sm89INS1_16FlashAttnFwdSm80INS1_25CollectiveMainloopFwdSm80ILi8ELi1ELb0EN4cute5tupleIJNS5_1CILi128EEENS7_ILi32EEENS7_ILi256EEEEEELi256ENS_10bfloat16_tEfNS_4arch4Sm80ELb0ELb1ELb0ELb1ELb1ELb1ELb1ELb0EEENS1_21CollectiveEpilogueFwdINS6_IJS8_SA_S9_EEENS6_IJNS7_ILi1EEESI_SI_EEESC_SE_Li256ELb1ELb1ELb0ELb0EEENS1_19SingleTileSchedulerILb1ELb0ELb1ELi128EEEEEEEEEvNT_6ParamsE)
        /*0134*/ 	.word	0x00000000


	//----- nvinfo : EIATTR_REGCOUNT
	.align		4
.L_62:
        /*0138*/ 	.byte	0x04, 0x2f
        /*013a*/ 	.short	(.L_64 - .L_63)
	.align		4
.L_63:
        /*013c*/ 	.word	index@(_ZN7cutlass13device_kernelIN5flash19enable_sm80_to_sm89INS1_16FlashAttnFwdSm80INS1_25CollectiveMainloopFwdSm80ILi8ELi1ELb1EN4cute5tupleIJNS5_1CILi128EEENS7_ILi48EEENS7_ILi256EEEEEELi256ENS_10bfloat16_tEfNS_4arch4Sm80ELb0ELb1ELb0ELb1ELb1ELb0ELb1ELb0EEENS1_21CollectiveEpilogueFwdINS6_IJS8_SA_S9_EEENS6_IJNS7_ILi1EEESI_SI_EEESC_SE_Li256ELb1ELb1ELb0ELb0EEENS1_19SingleTileSchedulerILb1ELb0ELb1ELi128EEEEEEEEEvNT_6ParamsE)
        /*0140*/ 	.word	0x00000004


	//----- nvinfo : EIATTR_FRAME_SIZE
	.align		4
.L_64:
        /*0144*/ 	.byte	0x04, 0x11
        /*0146*/ 	.short	(.L_66 - .L_65)
	.align		4
.L_65:
        /*0148*/ 	.word	index@(_ZN7cutlass13device_kernelIN5flash19enable_sm80_to_sm89INS1_16FlashAttnFwdSm80INS1_25CollectiveMainloopFwdSm80ILi8ELi1ELb1EN4cute5tupleIJNS5_1CILi128EEENS7_ILi48EEENS7_ILi256EEEEEELi256ENS_10bfloat16_tEfNS_4arch4Sm80ELb0ELb1ELb0ELb1ELb1ELb0ELb1ELb0EEENS1_21CollectiveEpilogueFwdINS6_IJS8_SA_S9_EEENS6_IJNS7_ILi1EEESI_SI_EEESC_SE_Li256ELb1ELb1ELb0ELb0EEENS1_19SingleTileSchedulerILb1ELb0ELb1ELi128EEEEEEEEEvNT_6ParamsE)
        /*014c*/ 	.word	0x00000000


	//----- nvinfo : EIATTR_REGCOUNT
	.align		4
.L_66:
        /*0150*/ 	.byte	0x04, 0x2f
        /*0152*/ 	.short	(.L_68 - .L_67)
	.align		4
.L_67:
        /*0154*/ 	.word	index@(_ZN7cutlass13device_kernelIN5flash19enable_sm80_to_sm89INS1_16FlashAttnFwdSm80INS1_25CollectiveMainloopFwdSm80ILi8ELi1ELb1EN4cute5tupleIJNS5_1CILi128EEENS7_ILi48EEENS7_ILi256EEEEEELi256ENS_10bfloat16_tEfNS_4arch4Sm80ELb0ELb1ELb0ELb0ELb1ELb0ELb1ELb0EEENS1_21CollectiveEpilogueFwdINS6_IJS8_SA_S9_EEENS6_IJNS7_ILi1EEESI_SI_EEESC_SE_Li256ELb0ELb1ELb0ELb0EEENS1_19SingleTileSchedulerILb0ELb0ELb1ELi128EEEEEEEEEvNT_6ParamsE)
        /*0158*/ 	.word	0x00000004


	//----- nvinfo : EIATTR_FRAME_SIZE
	.align		4
.L_68:
        /*015c*/ 	.byte	0x04, 0x11
        /*015e*/ 	.short	(.L_70 - .L_69)
	.align		4
.L_69:
        /*0160*/ 	.word	index@(_ZN7cutlass13device_kernelIN5flash19enable_sm80_to_sm89INS1_16FlashAttnFwdSm80INS1_25CollectiveMainloopFwdSm80ILi8ELi1ELb1EN4cute5tupleIJNS5_1CILi128EEENS7_ILi48EEENS7_ILi256EEEEEELi256ENS_10bfloat16_tEfNS_4arch4Sm80ELb0ELb1ELb0ELb0ELb1ELb0ELb1ELb0EEENS1_21CollectiveEpilogueFwdINS6_IJS8_SA_S9_EEENS6_IJNS7_ILi1EEESI_SI_EEESC_SE_Li256ELb0ELb1ELb0ELb0EEENS1_19SingleTileSchedulerILb0ELb0ELb1ELi128EEEEEEEEEvNT_6ParamsE)
        /*0164*/ 	.word	0x00000000


	//----- nvinfo : EIATTR_REGCOUNT
	.align		4
.L_70:
        /*0168*/ 	.byte	0x04, 0x2f
        /*016a*/ 	.short	(.L_72 - .L_71)
	.align		4
.L_71:
        /*016c*/ 	.word	index@(_ZN7cutlass13device_kernelIN5flash19enable_sm80_to_sm89INS1_16FlashAttnFwdSm80INS1_25CollectiveMainloopFwdSm80ILi8ELi1ELb0EN4cute5tupleIJNS5_1CILi128EEENS7_ILi32EEENS7_ILi256EEEEEELi256ENS_10bfloat16_tEfNS_4arch4Sm80ELb0ELb0ELb0ELb1ELb1ELb1ELb1ELb0EEENS1_21CollectiveEpilogueFwdINS6_IJS8_SA_S9_EEENS6_IJNS7_ILi1EEESI_SI_EEESC_SE_Li256ELb1ELb1ELb0ELb0EEENS1_19SingleTileSchedulerILb1ELb0ELb1ELi128EEEEEEEEEvNT_6ParamsE)
        /*0170*/ 	.word	0x00000004


	//----- nvinfo : EIATTR_FRAME_SIZE
	.align		4
.L_72:
        /*0174*/ 	.byte	0x04, 0x11
        /*0176*/ 	.short	(.L_74 - .L_73)
	.align		4
.L_73:
        /*0178*/ 	.word	index@(_ZN7cutlass13device_kernelIN5flash19enable_sm80_to_sm89INS1_16FlashAttnFwdSm80INS1_25CollectiveMainloopFwdSm80ILi8ELi1ELb0EN4cute5tupleIJNS5_1CILi128EEENS7_ILi32EEENS7_ILi256EEEEEELi256ENS_10bfloat16_tEfNS_4arch4Sm80ELb0ELb0ELb0ELb1ELb1ELb1ELb1ELb0EEENS1_21CollectiveEpilogueFwdINS6_IJS8_SA_S9_EEENS6_IJNS7_ILi1EEESI_SI_EEESC_SE_Li256ELb1ELb1ELb0ELb0EEENS1_19SingleTileSchedulerILb1ELb0ELb1ELi128EEEEEEEEEvNT_6ParamsE)
        /*017c*/ 	.word	0x00000000


	//----- nvinfo : EIATTR_REGCOUNT
	.align		4
.L_74:
        /*0180*/ 	.byte	0x04, 0x2f
        /*0182*/ 	.short	(.L_76 - .L_75)
	.align		4
.L_75:
        /*0184*/ 	.word	index@(_ZN7cutlass13device_kernelIN5flash19enable_sm80_to_sm89INS1_16FlashAttnFwdSm80INS1_25CollectiveMainloopFwdSm80ILi8ELi1ELb1EN4cute5tupleIJNS5_1CILi128EEENS7_ILi64EEENS7_ILi256EEEEEELi256ENS_10bfloat16_tEfNS_4arch4Sm80ELb0ELb0ELb0ELb1ELb1ELb0ELb1ELb0EEENS1_21CollectiveEpilogueFwdINS6_IJS8_SA_S9_EEENS6_IJNS7_ILi1EEESI_SI_EEESC_SE_Li256ELb1ELb1ELb0ELb0EEENS1_19SingleTileSchedulerILb1ELb0ELb1ELi128EEEEEEEEEvNT_6ParamsE)
        /*0188*/ 	.word	0x00000004


	//----- nvinfo : EIATTR_FRAME_SIZE
	.align		4
.L_76:
        /*018c*/ 	.byte	0x04, 0x11
        /*018e*/ 	.short	(.L_78 - .L_77)
	.align		4
.L_77:
        /*0190*/ 	.word	index@(_ZN7cutlass13device_kernelIN5flash19enable_sm80_to_sm89INS1_16FlashAttnFwdSm80INS1_25CollectiveMainloopFwdSm80ILi8ELi1ELb1EN4cute5tupleIJNS5_1CILi128EEENS7_ILi64EEENS7_ILi256EEEEEELi256ENS_10bfloat16_tEfNS_4arch4Sm80ELb0ELb0ELb0ELb1ELb1ELb0ELb1ELb0EEENS1_21CollectiveEpilogueFwdINS6_IJS8_SA_S9_EEENS6_IJNS7_ILi1EEESI_SI_EEESC_SE_Li256ELb1ELb1ELb0ELb0EEENS1_19SingleTileSchedulerILb1ELb0ELb1ELi128EEEEEEEEEvNT_6ParamsE)
        /*0194*/ 	.word	0x00000000


	//----- nvinfo : EIATTR_REGCOUNT
	.align		4
.L_78:
        /*0198*/ 	.byte	0x04, 0x2f
        /*019a*/ 	.short	(.L_80 - .L_79)
	.align		4
.L_79:
        /*019c*/ 	.word	index@(_ZN7cutlass13device_kernelIN5flash19enable_sm80_to_sm89INS1_16FlashAttnFwdSm80INS1_25CollectiveMainloopFwdSm80ILi8ELi1ELb1EN4cute5tupleIJNS5_1CILi128EEENS7_ILi64EEENS7_ILi256EEEEEELi256ENS_10bfloat16_tEfNS_4arch4Sm80ELb0ELb0ELb0ELb0ELb1ELb0ELb1ELb0EEENS1_21CollectiveEpilogueFwdINS6_IJS8_SA_S9_EEENS6_IJNS7_ILi1EEESI_SI_EEESC_SE_Li256ELb0ELb1ELb0ELb0EEENS1_19SingleTileSchedulerILb0ELb0ELb1ELi128EEEEEEEEEvNT_6ParamsE)
        /*01a0*/ 	.word	0x00000004


	//----- nvinfo : EIATTR_FRAME_SIZE
	.align		4
.L_80:
        /*01a4*/ 	.byte	0x04, 0x11
        /*01a6*/ 	.short	(.L_82 - .L_81)
	.align		4
.L_81:
        /*01a8*/ 	.word	index@(_ZN7cutlass13device_kernelIN5flash19enable_sm80_to_sm89INS1_16FlashAttnFwdSm80INS1_25CollectiveMainloopFwdSm80ILi8ELi1ELb1EN4cute5tupleIJNS5_1CILi128EEENS7_ILi64EEENS7_ILi256EEEEEELi256ENS_10bfloat16_tEfNS_4arch4Sm80ELb0ELb0ELb0ELb0ELb1ELb0ELb1ELb0EEENS1_21CollectiveEpilogueFwdINS6_IJS8_SA_S9_EEENS6_IJNS7_ILi1EEESI_SI_EEESC_SE_Li256ELb0ELb1ELb0ELb0EEENS1_19SingleTileSchedulerILb0ELb0ELb1ELi128EEEEEEEEEvNT_6ParamsE)
        /*01ac*/ 	.word	0x00000000


	//----- nvinfo : EIATTR_MIN_STACK_SIZE
	.align		4
.L_82:
        /*01b0*/ 	.byte	0x04, 0x12
        /*01b2*/ 	.short	(.L_84 - .L_83)
	.align		4
.L_83:
        /*01b4*/ 	.word	index@(_ZN7cutlass13device_kernelIN5flash19enable_sm80_to_sm89INS1_16FlashAttnFwdSm80INS1_25CollectiveMainloopFwdSm80ILi8ELi1ELb1EN4cute5tupleIJNS5_1CILi128EEENS7_ILi64EEENS7_ILi256EEEEEELi256ENS_10bfloat16_tEfNS_4arch4Sm80ELb0ELb0ELb0ELb0ELb1ELb0ELb1ELb0EEENS1_21CollectiveEpilogueFwdINS6_IJS8_SA_S9_EEENS6_IJNS7_ILi1EEESI_SI_EEESC_SE_Li256ELb0ELb1ELb0ELb0EEENS1_19SingleTileSchedulerILb0ELb0ELb1ELi128EEEEEEEEEvNT_6ParamsE)
        /*01b8*/ 	.word	0x00000000


	//----- nvinfo : EIATTR_MIN_STACK_SIZE
	.align		4
.L_84:
        /*01bc*/ 	.byte	0x04, 0x12
        /*01be*/ 	.short	(.L_86 - .L_85)
	.align		4
.L_85:
        /*01c0*/ 	.word	index@(_ZN7cutlass13device_kernelIN5flash19enable_sm80_to_sm89INS1_16FlashAttnFwdSm80INS1_25CollectiveMainloopFwdSm80ILi8ELi1ELb1EN4cute5tupleIJNS5_1CILi128EEENS7_ILi64EEENS7_ILi256EEEEEELi256ENS_10bfloat16_tEfNS_4arch4Sm80ELb0ELb0ELb0ELb1ELb1ELb0ELb1ELb0EEENS1_21CollectiveEpilogueFwdINS6_IJS8_SA_S9_EEENS6_IJNS7_ILi1EEESI_SI_EEESC_SE_Li256ELb1ELb1ELb0ELb0EEENS1_19SingleTileSchedulerILb1ELb0ELb1ELi128EEEEEEEEEvNT_6ParamsE)
        /*01c4*/ 	.word	0x00000000


	//----- nvinfo : EIATTR_MIN_STACK_SIZE
	.align		4
.L_86:
        /*01c8*/ 	.byte	0x04, 0x12
        /*01ca*/ 	.short	(.L_88 - .L_87)
	.align		4
.L_87:
        /*01cc*/ 	.word	index@(_ZN7cutlass13device_kernelIN5flash19enable_sm80_to_sm89INS1_16FlashAttnFwdSm80INS1_25CollectiveMainloopFwdSm80ILi8ELi1ELb0EN4cute5tupleIJNS5_1CILi128EEENS7_ILi32EEENS7_ILi256EEEEEELi256ENS_10bfloat16_tEfNS_4arch4Sm80ELb0ELb0ELb0ELb1ELb1ELb1ELb1ELb0EEENS1_21CollectiveEpilogueFwdINS6_IJS8_SA_S9_EEENS6_IJNS7_ILi1EEESI_SI_EEESC_SE_Li256ELb1ELb1ELb0ELb0EEENS1_19SingleTileSchedulerILb1ELb0ELb1ELi128EEEEEEEEEvNT_6ParamsE)
        /*01d0*/ 	.word	0x00000000


	//----- nvinfo : EIATTR_MIN_STACK_SIZE
	.align		4
.L_88:
        /*01d4*/ 	.byte	0x04, 0x12
        /*01d6*/ 	.short	(.L_90 - .L_89)
	.align		4
.L_89:
        /*01d8*/ 	.word	index@(_ZN7cutlass13device_kernelIN5flash19enable_sm80_to_sm89INS1_16FlashAttnFwdSm80INS1_25CollectiveMainloopFwdSm80ILi8ELi1ELb1EN4cute5tupleIJNS5_1CILi128EEENS7_ILi48EEENS7_ILi256EEEEEELi256ENS_10bfloat16_tEfNS_4arch4Sm80ELb0ELb1ELb0ELb0ELb1ELb0ELb1ELb0EEENS1_21CollectiveEpilogueFwdINS6_IJS8_SA_S9_EEENS6_IJNS7_ILi1EEESI_SI_EEESC_SE_Li256ELb0ELb1ELb0ELb0EEENS1_19SingleTileSchedulerILb0ELb0ELb1ELi128EEEEEEEEEvNT_6ParamsE)
        /*01dc*/ 	.word	0x00000000


	//----- nvinfo : EIATTR_MIN_STACK_SIZE
	.align		4
.L_90:
        /*01e0*/ 	.byte	0x04, 0x12
        /*01e2*/ 	.short	(.L_92 - .L_91)
	.align		4
.L_91:
        /*01e4*/ 	.word	index@(_ZN7cutlass13device_kernelIN5flash19enable_sm80_to_sm89INS1_16FlashAttnFwdSm80INS1_25CollectiveMainloopFwdSm80ILi8ELi1ELb1EN4cute5tupleIJNS5_1CILi128EEENS7_ILi48EEENS7_ILi256EEEEEELi256ENS_10bfloat16_tEfNS_4arch4Sm80ELb0ELb1ELb0ELb1ELb1ELb0ELb1ELb0EEENS1_21CollectiveEpilogueFwdINS6_IJS8_SA_S9_EEENS6_IJNS7_ILi1EEESI_SI_EEESC_SE_Li256ELb1ELb1ELb0ELb0EEENS1_19SingleTileSchedulerILb1ELb0ELb1ELi128EEEEEEEEEvNT_6ParamsE)
        /*01e8*/ 	.word	0x00000000


	//----- nvinfo : EIATTR_MIN_STACK_SIZE
	.align		4
.L_92:
        /*01ec*/ 	.byte	0x04, 0x12
        /*01ee*/ 	.short	(.L_94 - .L_93)
	.align		4
.L_93:
        /*01f0*/ 	.word	index@(_ZN7cutlass13device_kernelIN5flash19enable_sm80_to_sm89INS1_16FlashAttnFwdSm80INS1_25CollectiveMainloopFwdSm80ILi8ELi1ELb0EN4cute5tupleIJNS5_1CILi128EEENS7_ILi32EEENS7_ILi256EEEEEELi256ENS_10bfloat16_tEfNS_4arch4Sm80ELb0ELb1ELb0ELb1ELb1ELb1ELb1ELb0EEENS1_21CollectiveEpilogueFwdINS6_IJS8_SA_S9_EEENS6_IJNS7_ILi1EEESI_SI_EEESC_SE_Li256ELb1ELb1ELb0ELb0EEENS1_19SingleTileSchedulerILb1ELb0ELb1ELi128EEEEEEEEEvNT_6ParamsE)
        /*01f4*/ 	.word	0x00000000


	//----- nvinfo : EIATTR_MIN_STACK_SIZE
	.align		4
.L_94:
        /*01f8*/ 	.byte	0x04, 0x12
        /*01fa*/ 	.short	(.L_96 - .L_95)
	.align		4
.L_95:
        /*01fc*/ 	.word	index@(_ZN7cutlass13device_kernelIN5flash19enable_sm80_to_sm89INS1_16FlashAttnFwdSm80INS1_25CollectiveMainloopFwdSm80ILi8ELi1ELb1EN4cute5tupleIJNS5_1CILi128EEENS7_ILi64EEENS7_ILi256EEEEEELi256ENS_10bfloat16_tEfNS_4arch4Sm80ELb1ELb0ELb0ELb0ELb1ELb0ELb1ELb0EEENS1_21CollectiveEpilogueFwdINS6_IJS8_SA_S9_EEENS6_IJNS7_ILi1EEESI_SI_EEESC_SE_Li256ELb0ELb1ELb0ELb0EEENS1_30DynamicPersistentTileSchedulerILi256ELi256ELb0ELb1ELb0EEEEEEEEEvNT_6ParamsE)
        /*0200*/ 	.word	0x00000000


	//----- nvinfo : EIATTR_MIN_STACK_SIZE
	.align		4
.L_96:
        /*0204*/ 	.byte	0x04, 0x12
        /*0206*/ 	.short	(.L_98 - .L_97)
	.align		4
.L_97:
        /*0208*/ 	.word	index@(_ZN7cutlass13device_kernelIN5flash19enable_sm80_to_sm89INS1_16FlashAttnFwdSm80INS1_25CollectiveMainloopFwdSm80ILi8ELi1ELb1EN4cute5tupleIJNS5_1CILi128EEENS7_ILi64EEENS7_ILi256EEEEEELi256ENS_10bfloat16_tEfNS_4arch4Sm80ELb1ELb0ELb0ELb1ELb1ELb0ELb1ELb0EEENS1_21CollectiveEpilogueFwdINS6_IJS8_SA_S9_EEENS6_IJNS7_ILi1EEESI_SI_EEESC_SE_Li256ELb1ELb1ELb0ELb0EEENS1_19SingleTileSchedulerILb1ELb0ELb1ELi128EEEEEEEEEvNT_6ParamsE)
        /*020c*/ 	.word	0x00000000


	//----- nvinfo : EIATTR_MIN_STACK_SIZE
	.align		4
.L_98:
        /*0210*/ 	.byte	0x04, 0x12
        /*0212*/ 	.short	(.L_100 - .L_99)
	.align		4
.L_99:
        /*0214*/ 	.word	index@(_ZN7cutlass13device_kernelIN5flash19enable_sm80_to_sm89INS1_16FlashAttnFwdSm80INS1_25CollectiveMainloopFwdSm80ILi8ELi1ELb0EN4cute5tupleIJNS5_1CILi128EEENS7_ILi32EEENS7_ILi256EEEEEELi256ENS_10bfloat16_tEfNS_4arch4Sm80ELb1ELb0ELb0ELb1ELb1ELb1ELb1ELb0EEENS1_21CollectiveEpilogueFwdINS6_IJS8_SA_S9_EEENS6_IJNS7_ILi1EEESI_SI_EEESC_SE_Li256ELb1ELb1ELb0ELb0EEENS1_19SingleTileSchedulerILb1ELb0ELb1ELi128EEEEEEEEEvNT_6ParamsE)
        /*0218*/ 	.word	0x00000000


	//----- nvinfo : EIATTR_MIN_STACK_SIZE
	.align		4
.L_100:
        /*021c*/ 	.byte	0x04, 0x12
        /*021e*/ 	.short	(.L_102 - .L_101)
	.align		4
.L_101:
        /*0220*/ 	.word	index@(_ZN7cutlass13device_kernelIN5flash19enable_sm80_to_sm89INS1_16FlashAttnFwdSm80INS1_25CollectiveMainloopFwdSm80ILi8ELi1ELb0EN4cute5tupleIJNS5_1CILi128EEENS7_ILi96EEENS7_ILi256EEEEEELi256ENS_10bfloat16_tEfNS_4arch4Sm80ELb0ELb0ELb0ELb0ELb1ELb0ELb1ELb0EEENS1_21CollectiveEpilogueFwdINS6_IJS8_SA_S9_EEENS6_IJNS7_ILi1EEESI_SI_EEESC_SE_Li256ELb0ELb1ELb0ELb0EEENS1_19SingleTileSchedulerILb0ELb0ELb1ELi128EEEEEEEEEvNT_6ParamsE)
        /*0224*/ 	.word	0x00000000


	//----- nvinfo : EIATTR_MIN_STACK_SIZE
	.align		4
.L_102:
        /*0228*/ 	.byte	0x04, 0x12
        /*022a*/ 	.short	(.L_104 - .L_103)
	.align		4
.L_103:
        /*022c*/ 	.word	index@(_ZN7cutlass13device_kernelIN5flash19enable_sm80_to_sm89INS1_16FlashAttnFwdSm80INS1_25CollectiveMainloopFwdSm80ILi8ELi1ELb0EN4cute5tupleIJNS5_1CILi128EEENS7_ILi96EEENS7_ILi256EEEEEELi256ENS_10bfloat16_tEfNS_4arch4Sm80ELb0ELb0ELb0ELb1ELb1ELb0ELb1ELb0EEENS1_21CollectiveEpilogueFwdINS6_IJS8_SA_S9_EEENS6_IJNS7_ILi1EEESI_SI_EEESC_SE_Li256ELb1ELb1ELb0ELb0EEENS1_19SingleTileSchedulerILb1ELb0ELb1ELi128EEEEEEEEEvNT_6ParamsE)
        /*0230*/ 	.word	0x00000000


	//----- nvinfo : EIATTR_MIN_STACK_SIZE
	.align		4
.L_104:
        /*0234*/ 	.byte	0x04, 0x12
        /*0236*/ 	.short	(.L_106 - .L_105)
	.align		4
.L_105:
        /*0238*/ 	.word	index@(_ZN7cutlass13device_kernelIN5flash19enable_sm80_to_sm89INS1_16FlashAttnFwdSm80INS1_25CollectiveMainloopFwdSm80ILi8ELi1ELb0EN4cute5tupleIJNS5_1CILi128EEENS7_ILi48EEENS7_ILi256EEEEEELi256ENS_10bfloat16_tEfNS_4arch4Sm80ELb0ELb0ELb0ELb1ELb1ELb1ELb1ELb0EEENS1_21CollectiveEpilogueFwdINS6_IJS8_SA_S9_EEENS6_IJNS7_ILi1EEESI_SI_EEESC_SE_Li256ELb1ELb1ELb0ELb0EEENS1_19SingleTileSchedulerILb1ELb0ELb1ELi128EEEEEEEEEvNT_6ParamsE)
        /*023c*/ 	.word	0x00000000


	//----- nvinfo : EIATTR_MIN_STACK_SIZE
	.align		4
.L_106:
        /*0240*/ 	.byte	0x04, 0x12
        /*0242*/ 	.short	(.L_108 - .L_107)
	.align		4
.L_107:
        /*0244*/ 	.word	index@(_ZN7cutlass13device_kernelIN5flash19enable_sm80_to_sm89INS1_16FlashAttnFwdSm80INS1_25CollectiveMainloopFwdSm80ILi8ELi1ELb0EN4cute5tupleIJNS5_1CILi128EEENS7_ILi64EEENS7_ILi256EEEEEELi256ENS_10bfloat16_tEfNS_4arch4Sm80ELb0ELb1ELb0ELb0ELb1ELb0ELb1ELb0EEENS1_21CollectiveEpilogueFwdINS6_IJS8_SA_S9_EEENS6_IJNS7_ILi1EEESI_SI_EEESC_SE_Li256ELb0ELb1ELb0ELb0EEENS1_19SingleTileSchedulerILb0ELb0ELb1ELi128EEEEEEEEEvNT_6ParamsE)
        /*0248*/ 	.word	0x00000000


	//----- nvinfo : EIATTR_MIN_STACK_SIZE
	.align		4
.L_108:
        /*024c*/ 	.byte	0x04, 0x12
        /*024e*/ 	.short	(.L_110 - .L_109)
	.align		4
.L_109:
        /*0250*/ 	.word	index@(_ZN7cutlass13device_kernelIN5flash19enable_sm80_to_sm89INS1_16FlashAttnFwdSm80INS1_25CollectiveMainloopFwdSm80ILi8ELi1ELb0EN4cute5tupleIJNS5_1CILi128EEENS7_ILi64EEENS7_ILi256EEEEEELi256ENS_10bfloat16_tEfNS_4arch4Sm80ELb0ELb1ELb0ELb1ELb1ELb0ELb1ELb0EEENS1_21CollectiveEpilogueFwdINS6_IJS8_SA_S9_EEENS6_IJNS7_ILi1EEESI_SI_EEESC_SE_Li256ELb1ELb1ELb0ELb0EEENS1_19SingleTileSchedulerILb1ELb0ELb1ELi128EEEEEEEEEvNT_6ParamsE)
        /*0254*/ 	.word	0x00000000


	//----- nvinfo : EIATTR_MIN_STACK_SIZE
	.align		4
.L_110:
        /*0258*/ 	.byte	0x04, 0x12
        /*025a*/ 	.short	(.L_112 - .L_111)
	.align		4
.L_111:
        /*025c*/ 	.word	index@(_ZN7cutlass13device_kernelIN5flash19enable_sm80_to_sm89INS1_16FlashAttnFwdSm80INS1_25CollectiveMainloopFwdSm80ILi8ELi1ELb0EN4cute5tupleIJNS5_1CILi128EEENS7_ILi48EEENS7_ILi256EEEEEELi256ENS_10bfloat16_tEfNS_4arch4Sm80ELb0ELb1ELb0ELb1ELb1ELb1ELb1ELb0EEENS1_21CollectiveEpilogueFwdINS6_IJS8_SA_S9_EEENS6_IJNS7_ILi1EEESI_SI_EEESC_SE_Li256ELb1ELb1ELb0ELb0EEENS1_19SingleTileSchedulerILb1ELb0ELb1ELi128EEEEEEEEEvNT_6ParamsE)
        /*0260*/ 	.word	0x00000000


	//----- nvinfo : EIATTR_MIN_STACK_SIZE
	.align		4
.L_112:
        /*0264*/ 	.byte	0x04, 0x12
        /*0266*/ 	.short	(.L_114 - .L_113)
	.align		4
.L_113:
        /*0268*/ 	.word	index@(_ZN7cutlass13device_kernelIN5flash19enable_sm80_to_sm89INS1_16FlashAttnFwdSm80INS1_25CollectiveMainloopFwdSm80ILi8ELi1ELb0EN4cute5tupleIJNS5_1CILi128EEENS7_ILi96EEENS7_ILi256EEEEEELi256ENS_10bfloat16_tEfNS_4arch4Sm80ELb1ELb0ELb0ELb0ELb1ELb0ELb1ELb0EEENS1_21CollectiveEpilogueFwdINS6_IJS8_SA_S9_EEENS6_IJNS7_ILi1EEESI_SI_EEESC_SE_Li256ELb0ELb1ELb0ELb0EEENS1_30DynamicPersistentTileSchedulerILi256ELi256ELb0ELb1ELb0EEEEEEEEEvNT_6ParamsE)
        /*026c*/ 	.word	0x00000000


	//----- nvinfo : EIATTR_MIN_STACK_SIZE
	.align		4
.L_114:
        /*0270*/ 	.byte	0x04, 0x12
        /*0272*/ 	.short	(.L_116 - .L_115)
	.align		4
.L_115:
        /*0274*/ 	.word	index@(_ZN7cutlass13device_kernelIN5flash19enable_sm80_to_sm89INS1_16FlashAttnFwdSm80INS1_25CollectiveMainloopFwdSm80ILi8ELi1ELb0EN4cute5tupleIJNS5_1CILi128EEENS7_ILi96EEENS7_ILi256EEEEEELi256ENS_10bfloat16_tEfNS_4arch4Sm80ELb1ELb0ELb0ELb1ELb1ELb0ELb1ELb0EEENS1_21CollectiveEpilogueFwdINS6_IJS8_SA_S9_EEENS6_IJNS7_ILi1EEESI_SI_EEESC_SE_Li256ELb1ELb1ELb0ELb0EEENS1_19SingleTileSchedulerILb1ELb0ELb1ELi128EEEEEEEEEvNT_6ParamsE)
        /*0278*/ 	.word	0x00000000


	//----- nvinfo : EIATTR_MIN_STACK_SIZE
	.align		4
.L_116:
        /*027c*/ 	.byte	0x04, 0x12
        /*027e*/ 	.short	(.L_118 - .L_117)
	.align		4
.L_117:
        /*0280*/ 	.word	index@(_ZN7cutlass13device_kernelIN5flash19enable_sm80_to_sm89INS1_16FlashAttnFwdSm80INS1_25CollectiveMainloopFwdSm80ILi8ELi1ELb0EN4cute5tupleIJNS5_1CILi128EEENS7_ILi48EEENS7_ILi256EEEEEELi256ENS_10bfloat16_tEfNS_4arch4Sm80ELb1ELb0ELb0ELb1ELb1ELb1ELb1ELb0EEENS1_21CollectiveEpilogueFwdINS6_IJS8_SA_S9_EEENS6_IJNS7_ILi1EEESI_SI_EEESC_SE_Li256ELb1ELb1ELb0ELb0EEENS1_19SingleTileSchedulerILb1ELb0ELb1ELi128EEEEEEEEEvNT_6ParamsE)
        /*0284*/ 	.word	0x00000000
.L_118:


//--------------------- .nv.compat                --------------------------
	.section	.nv.compat,"",@"SHT_CUDA_COMPAT_INFO"
	.align	4
        /*0000*/ 	.byte	0x02, 0x09, 0x01, 0x00, 0x02, 0x02, 0x01, 0x00, 0x02, 0x05, 0x05, 0x00, 0x03, 0x07, 0x01, 0x01
        /*0010*/ 	.byte	0x02, 0x03, 0x00, 0x00, 0x02, 0x06, 0x01, 0x00, 0x04, 0x0b, 0x08, 0x00, 0x00, 0x00, 0x00, 0x00
        /*0020*/ 	.byte	0x00, 0x00, 0x00, 0x00


//--------------------- .nv.info._ZN7cutlass13device_kernelIN5flash19enable_sm80_to_sm89INS1_16FlashAttnFwdSm80INS1_25CollectiveMainloopFwdSm80ILi8ELi1ELb1EN4cute5tupleIJNS5_1CILi128EEENS7_ILi64EEENS7_ILi256EEEEEELi256ENS_10bfloat16_tEfNS_4arch4Sm80ELb0ELb0ELb0ELb0ELb1ELb0ELb1ELb0EEENS1_21CollectiveEpilogueFwdINS6_IJS8_SA_S9_EEENS6_IJNS7_ILi1EEESI_SI_EEESC_SE_Li256ELb0ELb1ELb0ELb0EEENS1_19SingleTileSchedulerILb0ELb0ELb1ELi128EEEEEEEEEvNT_6ParamsE --------------------------
	.section	.nv.info._ZN7cutlass13device_kernelIN5flash19enable_sm80_to_sm89INS1_16FlashAttnFwdSm80INS1_25CollectiveMainloopFwdSm80ILi8ELi1ELb1EN4cute5tupleIJNS5_1CILi128EEENS7_ILi64EEENS7_ILi256EEEEEELi256ENS_10bfloat16_tEfNS_4arch4Sm80ELb0ELb0ELb0ELb0ELb1ELb0ELb1ELb0EEENS1_21CollectiveEpilogueFwdINS6_IJS8_SA_S9_EEENS6_IJNS7_ILi1EEESI_SI_EEESC_SE_Li256ELb0ELb1ELb0ELb0EEENS1_19SingleTileSchedulerILb0ELb0ELb1ELi128EEEEEEEEEvNT_6ParamsE,"",@"SHT_CUDA_INFO"
	.sectionflags	@""
	.align	4


	//----- nvinfo : EIATTR_CUDA_API_VERSION
	.align		4
        /*0000*/ 	.byte	0x04, 0x37
        /*0002*/ 	.short	(.L_120 - .L_119)
.L_119:
        /*0004*/ 	.word	0x00000082


	//----- nvinfo : EIATTR_KPARAM_INFO
	.align		4
.L_120:
        /*0008*/ 	.byte	0x04, 0x17
        /*000a*/ 	.short	(.L_122 - .L_121)
.L_121:
        /*000c*/ 	.word	0x00000000
        /*0010*/ 	.short	0x0000
        /*0012*/ 	.short	0x0000
        /*0014*/ 	.byte	0x00, 0xf0, 0x61, 0x10


	//----- nvinfo : EIATTR_SPARSE_MMA_MASK
	.align		4
.L_122:
        /*0018*/ 	.byte	0x03, 0x50
        /*001a*/ 	.short	0x0000


	//----- nvinfo : EIATTR_MAXREG_COUNT
	.align		4
        /*001c*/ 	.byte	0x03, 0x1b
        /*001e*/ 	.short	0x00ff


	//----- nvinfo : EIATTR_MERCURY_ISA_VERSION
	.align		4
        /*0020*/ 	.byte	0x03, 0x5f
        /*0022*/ 	.short	0x0101


	//----- nvinfo : EIATTR_EXIT_INSTR_OFFSETS
	.align		4
        /*0024*/ 	.byte	0x04, 0x1c
        /*0026*/ 	.short	(.L_124 - .L_123)


	//   ....[0]....
.L_123:
        /*0028*/ 	.word	0x00000010


	//----- nvinfo : EIATTR_MAX_THREADS
	.align		4
.L_124:
        /*002c*/ 	.byte	0x04, 0x05
        /*002e*/ 	.short	(.L_126 - .L_125)
.L_125:
        /*0030*/ 	.word	0x00000100
        /*0034*/ 	.word	0x00000001
        /*0038*/ 	.word	0x00000001


	//----- nvinfo : EIATTR_CBANK_PARAM_SIZE
	.align		4
.L_126:
        /*003c*/ 	.byte	0x03, 0x19
        /*003e*/ 	.short	0x0418


	//----- nvinfo : EIATTR_PARAM_CBANK
	.align		4
        /*0040*/ 	.byte	0x04, 0x0a
        /*0042*/ 	.short	(.L_128 - .L_127)
	.align		4
.L_127:
        /*0044*/ 	.word	index@(.nv.constant0._ZN7cutlass13device_kernelIN5flash19enable_sm80_to_sm89INS1_16FlashAttnFwdSm80INS1_25CollectiveMainloopFwdSm80ILi8ELi1ELb1EN4cute5tupleIJNS5_1CILi128EEENS7_ILi64EEENS7_ILi256EEEEEELi256ENS_10bfloat16_tEfNS_4arch4Sm80ELb0ELb0ELb0ELb0ELb1ELb0ELb1ELb0EEENS1_21CollectiveEpilogueFwdINS6_IJS8_SA_S9_EEENS6_IJNS7_ILi1EEESI_SI_EEESC_SE_Li256ELb0ELb1ELb0ELb0EEENS1_19SingleTileSchedulerILb0ELb0ELb1ELi128EEEEEEEEEvNT_6ParamsE)
        /*0048*/ 	.short	0x0210
        /*004a*/ 	.short	0x0418


	//----- nvinfo : EIATTR_SW_WAR
	.align		4
.L_128:
        /*004c*/ 	.byte	0x04, 0x36
        /*004e*/ 	.short	(.L_130 - .L_129)
.L_129:
        /*0050*/ 	.word	0x00000008
.L_130:


//--------------------- .nv.info._ZN7cutlass13device_kernelIN5flash19enable_sm80_to_sm89INS1_16FlashAttnFwdSm80INS1_25CollectiveMainloopFwdSm80ILi8ELi1ELb1EN4cute5tupleIJNS5_1CILi128EEENS7_ILi64EEENS7_ILi256EEEEEELi256ENS_10bfloat16_tEfNS_4arch4Sm80ELb0ELb0ELb0ELb1ELb1ELb0ELb1ELb0EEENS1_21CollectiveEpilogueFwdINS6_IJS8_SA_S9_EEENS6_IJNS7_ILi1EEESI_SI_EEESC_SE_Li256ELb1ELb1ELb0ELb0EEENS1_19SingleTileSchedulerILb1ELb0ELb1ELi128EEEEEEEEEvNT_6ParamsE --------------------------
	.section	.nv.info._ZN7cutlass13device_kernelIN5flash19enable_sm80_to_sm89INS1_16FlashAttnFwdSm80INS1_25CollectiveMainloopFwdSm80ILi8ELi1ELb1EN4cute5tupleIJNS5_1CILi128EEENS7_ILi64EEENS7_ILi256EEEEEELi256ENS_10bfloat16_tEfNS_4arch4Sm80ELb0ELb0ELb0ELb1ELb1ELb0ELb1ELb0EEENS1_21CollectiveEpilogueFwdINS6_IJS8_SA_S9_EEENS6_IJNS7_ILi1EEESI_SI_EEESC_SE_Li256ELb1ELb1ELb0ELb0EEENS1_19SingleTileSchedulerILb1ELb0ELb1ELi128EEEEEEEEEvNT_6ParamsE,"",@"SHT_CUDA_INFO"
	.sectionflags	@""
	.align	4


	//----- nvinfo : EIATTR_CUDA_API_VERSION
	.align		4
        /*0000*/ 	.byte	0x04, 0x37
        /*0002*/ 	.short	(.L_132 - .L_131)
.L_131:
        /*0004*/ 	.word	0x00000082


	//----- nvinfo : EIATTR_KPARAM_INFO
	.align		4
.L_132:
        /*0008*/ 	.byte	0x04, 0x17
        /*000a*/ 	.short	(.L_134 - .L_133)
.L_133:
        /*000c*/ 	.word	0x00000000
        /*0010*/ 	.short	0x0000
        /*0012*/ 	.short	0x0000
        /*0014*/ 	.byte	0x00, 0xf0, 0x61, 0x10


	//----- nvinfo : EIATTR_SPARSE_MMA_MASK
	.align		4
.L_134:
        /*0018*/ 	.byte	0x03, 0x50
        /*001a*/ 	.short	0x0000


	//----- nvinfo : EIATTR_MAXREG_COUNT
	.align		4
        /*001c*/ 	.byte	0x03, 0x1b
        /*001e*/ 	.short	0x00ff


	//----- nvinfo : EIATTR_MERCURY_ISA_VERSION
	.align		4
        /*0020*/ 	.byte	0x03, 0x5f
        /*0022*/ 	.short	0x0101


	//----- nvinfo : EIATTR_EXIT_INSTR_OFFSETS
	.align		4
        /*0024*/ 	.byte	0x04, 0x1c
        /*0026*/ 	.short	(.L_136 - .L_135)


	//   ....[0]....
.L_135:
        /*0028*/ 	.word	0x00000010


	//----- nvinfo : EIATTR_MAX_THREADS
	.align		4
.L_136:
        /*002c*/ 	.byte	0x04, 0x05
        /*002e*/ 	.short	(.L_138 - .L_137)
.L_137:
        /*0030*/ 	.word	0x00000100
        /*0034*/ 	.word	0x00000001
        /*0038*/ 	.word	0x00000001


	//----- nvinfo : EIATTR_CBANK_PARAM_SIZE
	.align		4
.L_138:
        /*003c*/ 	.byte	0x03, 0x19
        /*003e*/ 	.short	0x0418


	//----- nvinfo : EIATTR_PARAM_CBANK
	.align		4
        /*0040*/ 	.byte	0x04, 0x0a
        /*0042*/ 	.short	(.L_140 - .L_139)
	.align		4
.L_139:
        /*0044*/ 	.word	index@(.nv.constant0._ZN7cutlass13device_kernelIN5flash19enable_sm80_to_sm89INS1_16FlashAttnFwdSm80INS1_25CollectiveMainloopFwdSm80ILi8ELi1ELb1EN4cute5tupleIJNS5_1CILi128EEENS7_ILi64EEENS7_ILi256EEEEEELi256ENS_10bfloat16_tEfNS_4arch4Sm80ELb0ELb0ELb0ELb1ELb1ELb0ELb1ELb0EEENS1_21CollectiveEpilogueFwdINS6_IJS8_SA_S9_EEENS6_IJNS7_ILi1EEESI_SI_EEESC_SE_Li256ELb1ELb1ELb0ELb0EEENS1_19SingleTileSchedulerILb1ELb0ELb1ELi128EEEEEEEEEvNT_6ParamsE)
        /*0048*/ 	.short	0x0210
        /*004a*/ 	.short	0x0418


	//----- nvinfo : EIATTR_SW_WAR
	.align		4
.L_140:
        /*004c*/ 	.byte	0x04, 0x36
        /*004e*/ 	.short	(.L_142 - .L_141)
.L_141:
        /*0050*/ 	.word	0x00000008
.L_142:


//--------------------- .nv.info._ZN7cutlass13device_kernelIN5flash19enable_sm80_to_sm89INS1_16FlashAttnFwdSm80INS1_25CollectiveMainloopFwdSm80ILi8ELi1ELb0EN4cute5tupleIJNS5_1CILi128EEENS7_ILi32EEENS7_ILi256EEEEEELi256ENS_10bfloat16_tEfNS_4arch4Sm80ELb0ELb0ELb0ELb1ELb1ELb1ELb1ELb0EEENS1_21CollectiveEpilogueFwdINS6_IJS8_SA_S9_EEENS6_IJNS7_ILi1EEESI_SI_EEESC_SE_Li256ELb1ELb1ELb0ELb0EEENS1_19SingleTileSchedulerILb1ELb0ELb1ELi128EEEEEEEEEvNT_6ParamsE --------------------------
	.section	.nv.info._ZN7cutlass13device_kernelIN5flash19enable_sm80_to_sm89INS1_16FlashAttnFwdSm80INS1_25CollectiveMainloopFwdSm80ILi8ELi1ELb0EN4cute5tupleIJNS5_1CILi128EEENS7_ILi32EEENS7_ILi256EEEEEELi256ENS_10bfloat16_tEfNS_4arch4Sm80ELb0ELb0ELb0ELb1ELb1ELb1ELb1ELb0EEENS1_21CollectiveEpilogueFwdINS6_IJS8_SA_S9_EEENS6_IJNS7_ILi1EEESI_SI_EEESC_SE_Li256ELb1ELb1ELb0ELb0EEENS1_19SingleTileSchedulerILb1ELb0ELb1ELi128EEEEEEEEEvNT_6ParamsE,"",@"SHT_CUDA_INFO"
	.sectionflags	@""
	.align	4


	//----- nvinfo : EIATTR_CUDA_API_VERSION
	.align		4
        /*0000*/ 	.byte	0x04, 0x37
        /*0002*/ 	.short	(.L_144 - .L_143)
.L_143:
        /*0004*/ 	.word	0x00000082


	//----- nvinfo : EIATTR_KPARAM_INFO
	.align		4
.L_144:
        /*0008*/ 	.byte	0x04, 0x17
        /*000a*/ 	.short	(.L_146 - .L_145)
.L_145:
        /*000c*/ 	.word	0x00000000
        /*0010*/ 	.short	0x0000
        /*0012*/ 	.short	0x0000
        /*0014*/ 	.byte	0x00, 0xf0, 0x61, 0x10


	//----- nvinfo : EIATTR_SPARSE_MMA_MASK
	.align		4
.L_146:
        /*0018*/ 	.byte	0x03, 0x50
        /*001a*/ 	.short	0x0000


	//----- nvinfo : EIATTR_MAXREG_COUNT
	.align		4
        /*001c*/ 	.byte	0x03, 0x1b
        /*001e*/ 	.short	0x00ff


	//----- nvinfo : EIATTR_MERCURY_ISA_VERSION
	.align		4
        /*0020*/ 	.byte	0x03, 0x5f
        /*0022*/ 	.short	0x0101


	//----- nvinfo : EIATTR_EXIT_INSTR_OFFSETS
	.align		4
        /*0024*/ 	.byte	0x04, 0x1c
        /*0026*/ 	.short	(.L_148 - .L_147)


	//   ....[0]....
.L_147:
        /*0028*/ 	.word	0x00000010


	//----- nvinfo : EIATTR_MAX_THREADS
	.align		4
.L_148:
        /*002c*/ 	.byte	0x04, 0x05
        /*002e*/ 	.short	(.L_150 - .L_149)
.L_149:
        /*0030*/ 	.word	0x00000100
        /*0034*/ 	.word	0x00000001
        /*0038*/ 	.word	0x00000001


	//----- nvinfo : EIATTR_CBANK_PARAM_SIZE
	.align		4
.L_150:
        /*003c*/ 	.byte	0x03, 0x19
        /*003e*/ 	.short	0x0418


	//----- nvinfo : EIATTR_PARAM_CBANK
	.align		4
        /*0040*/ 	.byte	0x04, 0x0a
        /*0042*/ 	.short	(.L_152 - .L_151)
	.align		4
.L_151:
        /*0044*/ 	.word	index@(.nv.constant0._ZN7cutlass13device_kernelIN5flash19enable_sm80_to_sm89INS1_16FlashAttnFwdSm80INS1_25CollectiveMainloopFwdSm80ILi8ELi1ELb0EN4cute5tupleIJNS5_1CILi128EEENS7_ILi32EEENS7_ILi256EEEEEELi256ENS_10bfloat16_tEfNS_4arch4Sm80ELb0ELb0ELb0ELb1ELb1ELb1ELb1ELb0EEENS1_21CollectiveEpilogueFwdINS6_IJS8_SA_S9_EEENS6_IJNS7_ILi1EEESI_SI_EEESC_SE_Li256ELb1ELb1ELb0ELb0EEENS1_19SingleTileSchedulerILb1ELb0ELb1ELi128EEEEEEEEEvNT_6ParamsE)
        /*0048*/ 	.short	0x0210
        /*004a*/ 	.short	0x0418


	//----- nvinfo : EIATTR_SW_WAR
	.align		4
.L_152:
        /*004c*/ 	.byte	0x04, 0x36
        /*004e*/ 	.short	(.L_154 - .L_153)
.L_153:
        /*0050*/ 	.word	0x00000008
.L_154:


//--------------------- .nv.info._ZN7cutlass13device_kernelIN5flash19enable_sm80_to_sm89INS1_16FlashAttnFwdSm80INS1_25CollectiveMainloopFwdSm80ILi8ELi1ELb1EN4cute5tupleIJNS5_1CILi128EEENS7_ILi48EEENS7_ILi256EEEEEELi256ENS_10bfloat16_tEfNS_4arch4Sm80ELb0ELb1ELb0ELb0ELb1ELb0ELb1ELb0EEENS1_21CollectiveEpilogueFwdINS6_IJS8_SA_S9_EEENS6_IJNS7_ILi1EEESI_SI_EEESC_SE_Li256ELb0ELb1ELb0ELb0EEENS1_19SingleTileSchedulerILb0ELb0ELb1ELi128EEEEEEEEEvNT_6ParamsE --------------------------
	.section	.nv.info._ZN7cutlass13device_kernelIN5flash19enable_sm80_to_sm89INS1_16FlashAttnFwdSm80INS1_25CollectiveMainloopFwdSm80ILi8ELi1ELb1EN4cute5tupleIJNS5_1CILi128EEENS7_ILi48EEENS7_ILi256EEEEEELi256ENS_10bfloat16_tEfNS_4arch4Sm80ELb0ELb1ELb0ELb0ELb1ELb0ELb1ELb0EEENS1_21CollectiveEpilogueFwdINS6_IJS8_SA_S9_EEENS6_IJNS7_ILi1EEESI_SI_EEESC_SE_Li256ELb0ELb1ELb0ELb0EEENS1_19SingleTileSchedulerILb0ELb0ELb1ELi128EEEEEEEEEvNT_6ParamsE,"",@"SHT_CUDA_INFO"
	.sectionflags	@""
	.align	4


	//----- nvinfo : EIATTR_CUDA_API_VERSION
	.align		4
        /*0000*/ 	.byte	0x04, 0x37
        /*0002*/ 	.short	(.L_156 - .L_155)
.L_155:
        /*0004*/ 	.word	0x00000082


	//----- nvinfo : EIATTR_KPARAM_INFO
	.align		4
.L_156:
        /*0008*/ 	.byte	0x04, 0x17
        /*000a*/ 	.short	(.L_158 - .L_157)
.L_157:
        /*000c*/ 	.word	0x00000000
        /*0010*/ 	.short	0x0000
        /*0012*/ 	.short	0x0000
        /*0014*/ 	.byte	0x00, 0xf0, 0x61, 0x10


	//----- nvinfo : EIATTR_SPARSE_MMA_MASK
	.align		4
.L_158:
        /*0018*/ 	.byte	0x03, 0x50
        /*001a*/ 	.short	0x0000


	//----- nvinfo : EIATTR_MAXREG_COUNT
	.align		4
        /*001c*/ 	.byte	0x03, 0x1b
        /*001e*/ 	.short	0x00ff


	//----- nvinfo : EIATTR_MERCURY_ISA_VERSION
	.align		4
        /*0020*/ 	.byte	0x03, 0x5f
        /*0022*/ 	.short	0x0101


	//----- nvinfo : EIATTR_EXIT_INSTR_OFFSETS
	.align		4
        /*0024*/ 	.byte	0x04, 0x1c
        /*0026*/ 	.short	(.L_160 - .L_159)


	//   ....[0]....
.L_159:
        /*0028*/ 	.word	0x00000010


	//----- nvinfo : EIATTR_MAX_THREADS
	.align		4
.L_160:
        /*002c*/ 	.byte	0x04, 0x05
        /*002e*/ 	.short	(.L_162 - .L_161)
.L_161:
        /*0030*/ 	.word	0x00000100
        /*0034*/ 	.word	0x00000001
        /*0038*/ 	.word	0x00000001


	//----- nvinfo : EIATTR_CBANK_PARAM_SIZE
	.align		4
.L_162:
        /*003c*/ 	.byte	0x03, 0x19
        /*003e*/ 	.short	0x0418


	//----- nvinfo : EIATTR_PARAM_CBANK
	.align		4
        /*0040*/ 	.byte	0x04, 0x0a
        /*0042*/ 	.short	(.L_164 - .L_163)
	.align		4
.L_163:
        /*0044*/ 	.word	index@(.nv.constant0._ZN7cutlass13device_kernelIN5flash19enable_sm80_to_sm89INS1_16FlashAttnFwdSm80INS1_25CollectiveMainloopFwdSm80ILi8ELi1ELb1EN4cute5tupleIJNS5_1CILi128EEENS7_ILi48EEENS7_ILi256EEEEEELi256ENS_10bfloat16_tEfNS_4arch4Sm80ELb0ELb1ELb0ELb0ELb1ELb0ELb1ELb0EEENS1_21CollectiveEpilogueFwdINS6_IJS8_SA_S9_EEENS6_IJNS7_ILi1EEESI_SI_EEESC_SE_Li256ELb0ELb1ELb0ELb0EEENS1_19SingleTileSchedulerILb0ELb0ELb1ELi128EEEEEEEEEvNT_6ParamsE)
        /*0048*/ 	.short	0x0210
        /*004a*/ 	.short	0x0418


	//----- nvinfo : EIATTR_SW_WAR
	.align		4
.L_164:
        /*004c*/ 	.byte	0x04, 0x36
        /*004e*/ 	.short	(.L_166 - .L_165)
.L_165:
        /*0050*/ 	.word	0x00000008
.L_166:


//--------------------- .nv.info._ZN7cutlass13device_kernelIN5flash19enable_sm80_to_sm89INS1_16FlashAttnFwdSm80INS1_25CollectiveMainloopFwdSm80ILi8ELi1ELb1EN4cute5tupleIJNS5_1CILi128EEENS7_ILi48EEENS7_ILi256EEEEEELi256ENS_10bfloat16_tEfNS_4arch4Sm80ELb0ELb1ELb0ELb1ELb1ELb0ELb1ELb0EEENS1_21CollectiveEpilogueFwdINS6_IJS8_SA_S9_EEENS6_IJNS7_ILi1EEESI_SI_EEESC_SE_Li256ELb1ELb1ELb0ELb0EEENS1_19SingleTileSchedulerILb1ELb0ELb1ELi128EEEEEEEEEvNT_6ParamsE --------------------------
	.section	.nv.info._ZN7cutlass13device_kernelIN5flash19enable_sm80_to_sm89INS1_16FlashAttnFwdSm80INS1_25CollectiveMainloopFwdSm80ILi8ELi1ELb1EN4cute5tupleIJNS5_1CILi128EEENS7_ILi48EEENS7_ILi256EEEEEELi256ENS_10bfloat16_tEfNS_4arch4Sm80ELb0ELb1ELb0ELb1ELb1ELb0ELb1ELb0EEENS1_21CollectiveEpilogueFwdINS6_IJS8_SA_S9_EEENS6_IJNS7_ILi1EEESI_SI_EEESC_SE_Li256ELb1ELb1ELb0ELb0EEENS1_19SingleTileSchedulerILb1ELb0ELb1ELi128EEEEEEEEEvNT_6ParamsE,"",@"SHT_CUDA_INFO"
	.sectionflags	@""
	.align	4


	//----- nvinfo : EIATTR_CUDA_API_VERSION
	.align		4
        /*0000*/ 	.byte	0x04, 0x37
        /*0002*/ 	.short	(.L_168 - .L_167)
.L_167:
        /*0004*/ 	.word	0x00000082


	//----- nvinfo : EIATTR_KPARAM_INFO
	.align		4
.L_168:
        /*0008*/ 	.byte	0x04, 0x17
        /*000a*/ 	.short	(.L_170 - .L_169)
.L_169:
        /*000c*/ 	.word	0x00000000
        /*0010*/ 	.short	0x0000
        /*0012*/ 	.short	0x0000
        /*0014*/ 	.byte	0x00, 0xf0, 0x61, 0x10


	//----- nvinfo : EIATTR_SPARSE_MMA_MASK
	.align		4
.L_170:
        /*0018*/ 	.byte	0x03, 0x50
        /*001a*/ 	.short	0x0000


	//----- nvinfo : EIATTR_MAXREG_COUNT
	.align		4
        /*001c*/ 	.byte	0x03, 0x1b
        /*001e*/ 	.short	0x00ff


	//----- nvinfo : EIATTR_MERCURY_ISA_VERSION
	.align		4
        /*0020*/ 	.byte	0x03, 0x5f
        /*0022*/ 	.short	0x0101


	//----- nvinfo : EIATTR_EXIT_INSTR_OFFSETS
	.align		4
        /*0024*/ 	.byte	0x04, 0x1c
        /*0026*/ 	.short	(.L_172 - .L_171)


	//   ....[0]....
.L_171:
        /*0028*/ 	.word	0x00000010


	//----- nvinfo : EIATTR_MAX_THREADS
	.align		4
.L_172:
        /*002c*/ 	.byte	0x04, 0x05
        /*002e*/ 	.short	(.L_174 - .L_173)
.L_173:
        /*0030*/ 	.word	0x00000100
        /*0034*/ 	.word	0x00000001
        /*0038*/ 	.word	0x00000001


	//----- nvinfo : EIATTR_CBANK_PARAM_SIZE
	.align		4
.L_174:
        /*003c*/ 	.byte	0x03, 0x19
        /*003e*/ 	.short	0x0418


	//----- nvinfo : EIATTR_PARAM_CBANK
	.align		4
        /*0040*/ 	.byte	0x04, 0x0a
        /*0042*/ 	.short	(.L_176 - .L_175)
	.align		4
.L_175:
        /*0044*/ 	.word	index@(.nv.constant0._ZN7cutlass13device_kernelIN5flash19enable_sm80_to_sm89INS1_16FlashAttnFwdSm80INS1_25CollectiveMainloopFwdSm80ILi8ELi1ELb1EN4cute5tupleIJNS5_1CILi128EEENS7_ILi48EEENS7_ILi256EEEEEELi256ENS_10bfloat16_tEfNS_4arch4Sm80ELb0ELb1ELb0ELb1ELb1ELb0ELb1ELb0EEENS1_21CollectiveEpilogueFwdINS6_IJS8_SA_S9_EEENS6_IJNS7_ILi1EEESI_SI_EEESC_SE_Li256ELb1ELb1ELb0ELb0EEENS1_19SingleTileSchedulerILb1ELb0ELb1ELi128EEEEEEEEEvNT_6ParamsE)
        /*0048*/ 	.short	0x0210
        /*004a*/ 	.short	0x0418


	//----- nvinfo : EIATTR_SW_WAR
	.align		4
.L_176:
        /*004c*/ 	.byte	0x04, 0x36
        /*004e*/ 	.short	(.L_178 - .L_177)
.L_177:
        /*0050*/ 	.word	0x00000008
.L_178:


//--------------------- .nv.info._ZN7cutlass13device_kernelIN5flash19enable_sm80_to_sm89INS1_16FlashAttnFwdSm80INS1_25CollectiveMainloopFwdSm80ILi8ELi1ELb0EN4cute5tupleIJNS5_1CILi128EEENS7_ILi32EEENS7_ILi256EEEEEELi256ENS_10bfloat16_tEfNS_4arch4Sm80ELb0ELb1ELb0ELb1ELb1ELb1ELb1ELb0EEENS1_21CollectiveEpilogueFwdINS6_IJS8_SA_S9_EEENS6_IJNS7_ILi1EEESI_SI_EEESC_SE_Li256ELb1ELb1ELb0ELb0EEENS1_19SingleTileSchedulerILb1ELb0ELb1ELi128EEEEEEEEEvNT_6ParamsE --------------------------
	.section	.nv.info._ZN7cutlass13device_kernelIN5flash19enable_sm80_to_sm89INS1_16FlashAttnFwdSm80INS1_25CollectiveMainloopFwdSm80ILi8ELi1ELb0EN4cute5tupleIJNS5_1CILi128EEENS7_ILi32EEENS7_ILi256EEEEEELi256ENS_10bfloat16_tEfNS_4arch4Sm80ELb0ELb1ELb0ELb1ELb1ELb1ELb1ELb0EEENS1_21CollectiveEpilogueFwdINS6_IJS8_SA_S9_EEENS6_IJNS7_ILi1EEESI_SI_EEESC_SE_Li256ELb1ELb1ELb0ELb0EEENS1_19SingleTileSchedulerILb1ELb0ELb1ELi128EEEEEEEEEvNT_6ParamsE,"",@"SHT_CUDA_INFO"
	.sectionflags	@""
	.align	4


	//----- nvinfo : EIATTR_CUDA_API_VERSION
	.align		4
        /*0000*/ 	.byte	0x04, 0x37
        /*0002*/ 	.short	(.L_180 - .L_179)
.L_179:
        /*0004*/ 	.word	0x00000082


	//----- nvinfo : EIATTR_KPARAM_INFO
	.align		4
.L_180:
        /*0008*/ 	.byte	0x04, 0x17
        /*000a*/ 	.short	(.L_182 - .L_181)
.L_181:
        /*000c*/ 	.word	0x00000000
        /*0010*/ 	.short	0x0000
        /*0012*/ 	.short	0x0000
        /*0014*/ 	.byte	0x00, 0xf0, 0x61, 0x10


	//----- nvinfo : EIATTR_SPARSE_MMA_MASK
	.align		4
.L_182:
        /*0018*/ 	.byte	0x03, 0x50
        /*001a*/ 	.short	0x0000


	//----- nvinfo : EIATTR_MAXREG_COUNT
	.align		4
        /*001c*/ 	.byte	0x03, 0x1b
        /*001e*/ 	.short	0x00ff


	//----- nvinfo : EIATTR_MERCURY_ISA_VERSION
	.align		4
        /*0020*/ 	.byte	0x03, 0x5f
        /*0022*/ 	.short	0x0101


	//----- nvinfo : EIATTR_EXIT_INSTR_OFFSETS
	.align		4
        /*0024*/ 	.byte	0x04, 0x1c
        /*0026*/ 	.short	(.L_184 - .L_183)


	//   ....[0]....
.L_183:
        /*0028*/ 	.word	0x00000010


	//----- nvinfo : EIATTR_MAX_THREADS
	.align		4
.L_184:
        /*002c*/ 	.byte	0x04, 0x05
        /*002e*/ 	.short	(.L_186 - .L_185)
.L_185:
        /*0030*/ 	.word	0x00000100
        /*0034*/ 	.word	0x00000001
        /*0038*/ 	.word	0x00000001


	//----- nvinfo : EIATTR_CBANK_PARAM_SIZE
	.align		4
.L_186:
        /*003c*/ 	.byte	0x03, 0x19
        /*003e*/ 	.short	0x0418


	//----- nvinfo : EIATTR_PARAM_CBANK
	.align		4
        /*0040*/ 	.byte	0x04, 0x0a
        /*0042*/ 	.short	(.L_188 - .L_187)
	.align		4
.L_187:
        /*0044*/ 	.word	index@(.nv.constant0._ZN7cutlass13device_kernelIN5flash19enable_sm80_to_sm89INS1_16FlashAttnFwdSm80INS1_25CollectiveMainloopFwdSm80ILi8ELi1ELb0EN4cute5tupleIJNS5_1CILi128EEENS7_ILi32EEENS7_ILi256EEEEEELi256ENS_10bfloat16_tEfNS_4arch4Sm80ELb0ELb1ELb0ELb1ELb1ELb1ELb1ELb0EEENS1_21CollectiveEpilogueFwdINS6_IJS8_SA_S9_EEENS6_IJNS7_ILi1EEESI_SI_EEESC_SE_Li256ELb1ELb1ELb0ELb0EEENS1_19SingleTileSchedulerILb1ELb0ELb1ELi128EEEEEEEEEvNT_6ParamsE)
        /*0048*/ 	.short	0x0210
        /*004a*/ 	.short	0x0418


	//----- nvinfo : EIATTR_SW_WAR
	.align		4
.L_188:
        /*004c*/ 	.byte	0x04, 0x36
        /*004e*/ 	.short	(.L_190 - .L_189)
.L_189:
        /*0050*/ 	.word	0x00000008
.L_190:


//--------------------- .nv.info._ZN7cutlass13device_kernelIN5flash19enable_sm80_to_sm89INS1_16FlashAttnFwdSm80INS1_25CollectiveMainloopFwdSm80ILi8ELi1ELb1EN4cute5tupleIJNS5_1CILi128EEENS7_ILi64EEENS7_ILi256EEEEEELi256ENS_10bfloat16_tEfNS_4arch4Sm80ELb1ELb0ELb0ELb0ELb1ELb0ELb1ELb0EEENS1_21CollectiveEpilogueFwdINS6_IJS8_SA_S9_EEENS6_IJNS7_ILi1EEESI_SI_EEESC_SE_Li256ELb0ELb1ELb0ELb0EEENS1_30DynamicPersistentTileSchedulerILi256ELi256ELb0ELb1ELb0EEEEEEEEEvNT_6ParamsE --------------------------
	.section	.nv.info._ZN7cutlass13device_kernelIN5flash19enable_sm80_to_sm89INS1_16FlashAttnFwdSm80INS1_25CollectiveMainloopFwdSm80ILi8ELi1ELb1EN4cute5tupleIJNS5_1CILi128EEENS7_ILi64EEENS7_ILi256EEEEEELi256ENS_10bfloat16_tEfNS_4arch4Sm80ELb1ELb0ELb0ELb0ELb1ELb0ELb1ELb0EEENS1_21CollectiveEpilogueFwdINS6_IJS8_SA_S9_EEENS6_IJNS7_ILi1EEESI_SI_EEESC_SE_Li256ELb0ELb1ELb0ELb0EEENS1_30DynamicPersistentTileSchedulerILi256ELi256ELb0ELb1ELb0EEEEEEEEEvNT_6ParamsE,"",@"SHT_CUDA_INFO"
	.sectionflags	@""
	.align	4


	//----- nvinfo : EIATTR_CUDA_API_VERSION
	.align		4
        /*0000*/ 	.byte	0x04, 0x37
        /*0002*/ 	.short	(.L_192 - .L_191)
.L_191:
        /*0004*/ 	.word	0x00000082


	//----- nvinfo : EIATTR_KPARAM_INFO
	.align		4
.L_192:
        /*0008*/ 	.byte	0x04, 0x17
        /*000a*/ 	.short	(.L_194 - .L_193)
.L_193:
        /*000c*/ 	.word	0x00000000
        /*0010*/ 	.short	0x0000
        /*0012*/ 	.short	0x0000
        /*0014*/ 	.byte	0x00, 0xf0, 0xa1, 0x10


	//----- nvinfo : EIATTR_SPARSE_MMA_MASK
	.align		4
.L_194:
        /*0018*/ 	.byte	0x03, 0x50
        /*001a*/ 	.short	0x0000


	//----- nvinfo : EIATTR_MAXREG_COUNT
	.align		4
        /*001c*/ 	.byte	0x03, 0x1b
        /*001e*/ 	.short	0x00ff


	//----- nvinfo : EIATTR_MERCURY_ISA_VERSION
	.align		4
        /*0020*/ 	.byte	0x03, 0x5f
        /*0022*/ 	.short	0x0101


	//----- nvinfo : EIATTR_EXIT_INSTR_OFFSETS
	.align		4
        /*0024*/ 	.byte	0x04, 0x1c
        /*0026*/ 	.short	(.L_196 - .L_195)


	//   ....[0]....
.L_195:
        /*0028*/ 	.word	0x00000010


	//----- nvinfo : EIATTR_MAX_THREADS
	.align		4
.L_196:
        /*002c*/ 	.byte	0x04, 0x05
        /*002e*/ 	.short	(.L_198 - .L_197)
.L_197:
        /*0030*/ 	.word	0x00000100
        /*0034*/ 	.word	0x00000001
        /*0038*/ 	.word	0x00000001


	//----- nvinfo : EIATTR_CBANK_PARAM_SIZE
	.align		4
.L_198:
        /*003c*/ 	.byte	0x03, 0x19
        /*003e*/ 	.short	0x0428


	//----- nvinfo : EIATTR_PARAM_CBANK
	.align		4
        /*0040*/ 	.byte	0x04, 0x0a
        /*0042*/ 	.short	(.L_200 - .L_199)
	.align		4
.L_199:
        /*0044*/ 	.word	index@(.nv.constant0._ZN7cutlass13device_kernelIN5flash19enable_sm80_to_sm89INS1_16FlashAttnFwdSm80INS1_25CollectiveMainloopFwdSm80ILi8ELi1ELb1EN4cute5tupleIJNS5_1CILi128EEENS7_ILi64EEENS7_ILi256EEEEEELi256ENS_10bfloat16_tEfNS_4arch4Sm80ELb1ELb0ELb0ELb0ELb1ELb0ELb1ELb0EEENS1_21CollectiveEpilogueFwdINS6_IJS8_SA_S9_EEENS6_IJNS7_ILi1EEESI_SI_EEESC_SE_Li256ELb0ELb1ELb0ELb0EEENS1_30DynamicPersistentTileSchedulerILi256ELi256ELb0ELb1ELb0EEEEEEEEEvNT_6ParamsE)
        /*0048*/ 	.short	0x0210
        /*004a*/ 	.short	0x0428


	//----- nvinfo : EIATTR_SW_WAR
	.align		4
.L_200:
        /*004c*/ 	.byte	0x04, 0x36
        /*004e*/ 	.short	(.L_202 - .L_201)
.L_201:
        /*0050*/ 	.word	0x00000008
.L_202:


//--------------------- .nv.info._ZN7cutlass13device_kernelIN5flash19enable_sm80_to_sm89INS1_16FlashAttnFwdSm80INS1_25CollectiveMainloopFwdSm80ILi8ELi1ELb1EN4cute5tupleIJNS5_1CILi128EEENS7_ILi64EEENS7_ILi256EEEEEELi256ENS_10bfloat16_tEfNS_4arch4Sm80ELb1ELb0ELb0ELb1ELb1ELb0ELb1ELb0EEENS1_21CollectiveEpilogueFwdINS6_IJS8_SA_S9_EEENS6_IJNS7_ILi1EEESI_SI_EEESC_SE_Li256ELb1ELb1ELb0ELb0EEENS1_19SingleTileSchedulerILb1ELb0ELb1ELi128EEEEEEEEEvNT_6ParamsE --------------------------
	.section	.nv.info._ZN7cutlass13device_kernelIN5flash19enable_sm80_to_sm89INS1_16FlashAttnFwdSm80INS1_25CollectiveMainloopFwdSm80ILi8ELi1ELb1EN4cute5tupleIJNS5_1CILi128EEENS7_ILi64EEENS7_ILi256EEEEEELi256ENS_10bfloat16_tEfNS_4arch4Sm80ELb1ELb0ELb0ELb1ELb1ELb0ELb1ELb0EEENS1_21CollectiveEpilogueFwdINS6_IJS8_SA_S9_EEENS6_IJNS7_ILi1EEESI_SI_EEESC_SE_Li256ELb1ELb1ELb0ELb0EEENS1_19SingleTileSchedulerILb1ELb0ELb1ELi128EEEEEEEEEvNT_6ParamsE,"",@"SHT_CUDA_INFO"
	.sectionflags	@""
	.align	4


	//----- nvinfo : EIATTR_CUDA_API_VERSION
	.align		4
        /*0000*/ 	.byte	0x04, 0x37
        /*0002*/ 	.short	(.L_204 - .L_203)
.L_203:
        /*0004*/ 	.word	0x00000082


	//----- nvinfo : EIATTR_KPARAM_INFO
	.align		4
.L_204:
        /*0008*/ 	.byte	0x04, 0x17
        /*000a*/ 	.short	(.L_206 - .L_205)
.L_205:
        /*000c*/ 	.word	0x00000000
        /*0010*/ 	.short	0x0000
        /*0012*/ 	.short	0x0000
        /*0014*/ 	.byte	0x00, 0xf0, 0x61, 0x10


	//----- nvinfo : EIATTR_SPARSE_MMA_MASK
	.align		4
.L_206:
        /*0018*/ 	.byte	0x03, 0x50
        /*001a*/ 	.short	0x0000


	//----- nvinfo : EIATTR_MAXREG_COUNT
	.align		4
        /*001c*/ 	.byte	0x03, 0x1b
        /*001e*/ 	.short	0x00ff


	//----- nvinfo : EIATTR_MERCURY_ISA_VERSION
	.align		4
        /*0020*/ 	.byte	0x03, 0x5f
        /*0022*/ 	.short	0x0101


	//----- nvinfo : EIATTR_EXIT_INSTR_OFFSETS
	.align		4
        /*0024*/ 	.byte	0x04, 0x1c
        /*0026*/ 	.short	(.L_208 - .L_207)


	//   ....[0]....
.L_207:
        /*0028*/ 	.word	0x00000010


	//----- nvinfo : EIATTR_MAX_THREADS
	.align		4
.L_208:
        /*002c*/ 	.byte	0x04, 0x05
        /*002e*/ 	.short	(.L_210 - .L_209)
.L_209:
        /*0030*/ 	.word	0x00000100
        /*0034*/ 	.word	0x00000001
        /*0038*/ 	.word	0x00000001


	//----- nvinfo : EIATTR_CBANK_PARAM_SIZE
	.align		4
.L_210:
        /*003c*/ 	.byte	0x03, 0x19
        /*003e*/ 	.short	0x0418


	//----- nvinfo : EIATTR_PARAM_CBANK
	.align		4
        /*0040*/ 	.byte	0x04, 0x0a
        /*0042*/ 	.short	(.L_212 - .L_211)
	.align		4
.L_211:
        /*0044*/ 	.word	index@(.nv.constant0._ZN7cutlass13device_kernelIN5flash19enable_sm80_to_sm89INS1_16FlashAttnFwdSm80INS1_25CollectiveMainloopFwdSm80ILi8ELi1ELb1EN4cute5tupleIJNS5_1CILi128EEENS7_ILi64EEENS7_ILi256EEEEEELi256ENS_10bfloat16_tEfNS_4arch4Sm80ELb1ELb0ELb0ELb1ELb1ELb0ELb1ELb0EEENS1_21CollectiveEpilogueFwdINS6_IJS8_SA_S9_EEENS6_IJNS7_ILi1EEESI_SI_EEESC_SE_Li256ELb1ELb1ELb0ELb0EEENS1_19SingleTileSchedulerILb1ELb0ELb1ELi128EEEEEEEEEvNT_6ParamsE)
        /*0048*/ 	.short	0x0210
        /*004a*/ 	.short	0x0418


	//----- nvinfo : EIATTR_SW_WAR
	.align		4
.L_212:
        /*004c*/ 	.byte	0x04, 0x36
        /*004e*/ 	.short	(.L_214 - .L_213)
.L_213:
        /*0050*/ 	.word	0x00000008
.L_214:


//--------------------- .nv.info._ZN7cutlass13device_kernelIN5flash19enable_sm80_to_sm89INS1_16FlashAttnFwdSm80INS1_25CollectiveMainloopFwdSm80ILi8ELi1ELb0EN4cute5tupleIJNS5_1CILi128EEENS7_ILi32EEENS7_ILi256EEEEEELi256ENS_10bfloat16_tEfNS_4arch4Sm80ELb1ELb0ELb0ELb1ELb1ELb1ELb1ELb0EEENS1_21CollectiveEpilogueFwdINS6_IJS8_SA_S9_EEENS6_IJNS7_ILi1EEESI_SI_EEESC_SE_Li256ELb1ELb1ELb0ELb0EEENS1_19SingleTileSchedulerILb1ELb0ELb1ELi128EEEEEEEEEvNT_6ParamsE --------------------------
	.section	.nv.info._ZN7cutlass13device_kernelIN5flash19enable_sm80_to_sm89INS1_16FlashAttnFwdSm80INS1_25CollectiveMainloopFwdSm80ILi8ELi1ELb0EN4cute5tupleIJNS5_1CILi128EEENS7_ILi32EEENS7_ILi256EEEEEELi256ENS_10bfloat16_tEfNS_4arch4Sm80ELb1ELb0ELb0ELb1ELb1ELb1ELb1ELb0EEENS1_21CollectiveEpilogueFwdINS6_IJS8_SA_S9_EEENS6_IJNS7_ILi1EEESI_SI_EEESC_SE_Li256ELb1ELb1ELb0ELb0EEENS1_19SingleTileSchedulerILb1ELb0ELb1ELi128EEEEEEEEEvNT_6ParamsE,"",@"SHT_CUDA_INFO"
	.sectionflags	@""
	.align	4


	//----- nvinfo : EIATTR_CUDA_API_VERSION
	.align		4
        /*0000*/ 	.byte	0x04, 0x37
        /*0002*/ 	.short	(.L_216 - .L_215)
.L_215:
        /*0004*/ 	.word	0x00000082


	//----- nvinfo : EIATTR_KPARAM_INFO
	.align		4
.L_216:
        /*0008*/ 	.byte	0x04, 0x17
        /*000a*/ 	.short	(.L_218 - .L_217)
.L_217:
        /*000c*/ 	.word	0x00000000
        /*0010*/ 	.short	0x0000
        /*0012*/ 	.short	0x0000
        /*0014*/ 	.byte	0x00, 0xf0, 0x61, 0x10


	//----- nvinfo : EIATTR_SPARSE_MMA_MASK
	.align		4
.L_218:
        /*0018*/ 	.byte	0x03, 0x50
        /*001a*/ 	.short	0x0000


	//----- nvinfo : EIATTR_MAXREG_COUNT
	.align		4
        /*001c*/ 	.byte	0x03, 0x1b
        /*001e*/ 	.short	0x00ff


	//----- nvinfo : EIATTR_MERCURY_ISA_VERSION
	.align		4
        /*0020*/ 	.byte	0x03, 0x5f
        /*0022*/ 	.short	0x0101


	//----- nvinfo : EIATTR_EXIT_INSTR_OFFSETS
	.align		4
        /*0024*/ 	.byte	0x04, 0x1c
        /*0026*/ 	.short	(.L_220 - .L_219)


	//   ....[0]....
.L_219:
        /*0028*/ 	.word	0x00000010


	//----- nvinfo : EIATTR_MAX_THREADS
	.align		4
.L_220:
        /*002c*/ 	.byte	0x04, 0x05
        /*002e*/ 	.short	(.L_222 - .L_221)
.L_221:
        /*0030*/ 	.word	0x00000100
        /*0034*/ 	.word	0x00000001
        /*0038*/ 	.word	0x00000001


	//----- nvinfo : EIATTR_CBANK_PARAM_SIZE
	.align		4
.L_222:
        /*003c*/ 	.byte	0x03, 0x19
        /*003e*/ 	.short	0x0418


	//----- nvinfo : EIATTR_PARAM_CBANK
	.align		4
        /*0040*/ 	.byte	0x04, 0x0a
        /*0042*/ 	.short	(.L_224 - .L_223)
	.align		4
.L_223:
        /*0044*/ 	.word	index@(.nv.constant0._ZN7cutlass13device_kernelIN5flash19enable_sm80_to_sm89INS1_16FlashAttnFwdSm80INS1_25CollectiveMainloopFwdSm80ILi8ELi1ELb0EN4cute5tupleIJNS5_1CILi128EEENS7_ILi32EEENS7_ILi256EEEEEELi256ENS_10bfloat16_tEfNS_4arch4Sm80ELb1ELb0ELb0ELb1ELb1ELb1ELb1ELb0EEENS1_21CollectiveEpilogueFwdINS6_IJS8_SA_S9_EEENS6_IJNS7_ILi1EEESI_SI_EEESC_SE_Li256ELb1ELb1ELb0ELb0EEENS1_19SingleTileSchedulerILb1ELb0ELb1ELi128EEEEEEEEEvNT_6ParamsE)
        /*0048*/ 	.short	0x0210
        /*004a*/ 	.short	0x0418


	//----- nvinfo : EIATTR_SW_WAR
	.align		4
.L_224:
        /*004c*/ 	.byte	0x04, 0x36
        /*004e*/ 	.short	(.L_226 - .L_225)
.L_225:
        /*0050*/ 	.word	0x00000008
.L_226:


//--------------------- .nv.info._ZN7cutlass13device_kernelIN5flash19enable_sm80_to_sm89INS1_16FlashAttnFwdSm80INS1_25CollectiveMainloopFwdSm80ILi8ELi1ELb0EN4cute5tupleIJNS5_1CILi128EEENS7_ILi96EEENS7_ILi256EEEEEELi256ENS_10bfloat16_tEfNS_4arch4Sm80ELb0ELb0ELb0ELb0ELb1ELb0ELb1ELb0EEENS1_21CollectiveEpilogueFwdINS6_IJS8_SA_S9_EEENS6_IJNS7_ILi1EEESI_SI_EEESC_SE_Li256ELb0ELb1ELb0ELb0EEENS1_19SingleTileSchedulerILb0ELb0ELb1ELi128EEEEEEEEEvNT_6ParamsE --------------------------
	.section	.nv.info._ZN7cutlass13device_kernelIN5flash19enable_sm80_to_sm89INS1_16FlashAttnFwdSm80INS1_25CollectiveMainloopFwdSm80ILi8ELi1ELb0EN4cute5tupleIJNS5_1CILi128EEENS7_ILi96EEENS7_ILi256EEEEEELi256ENS_10bfloat16_tEfNS_4arch4Sm80ELb0ELb0ELb0ELb0ELb1ELb0ELb1ELb0EEENS1_21CollectiveEpilogueFwdINS6_IJS8_SA_S9_EEENS6_IJNS7_ILi1EEESI_SI_EEESC_SE_Li256ELb0ELb1ELb0ELb0EEENS1_19SingleTileSchedulerILb0ELb0ELb1ELi128EEEEEEEEEvNT_6ParamsE,"",@"SHT_CUDA_INFO"
	.sectionflags	@""
	.align	4


	//----- nvinfo : EIATTR_CUDA_API_VERSION
	.align		4
        /*0000*/ 	.byte	0x04, 0x37
        /*0002*/ 	.short	(.L_228 - .L_227)
.L_227:
        /*0004*/ 	.word	0x00000082


	//----- nvinfo : EIATTR_KPARAM_INFO
	.align		4
.L_228:
        /*0008*/ 	.byte	0x04, 0x17
        /*000a*/ 	.short	(.L_230 - .L_229)
.L_229:
        /*000c*/ 	.word	0x00000000
        /*0010*/ 	.short	0x0000
        /*0012*/ 	.short	0x0000
        /*0014*/ 	.byte	0x00, 0xf0, 0x61, 0x10


	//----- nvinfo : EIATTR_SPARSE_MMA_MASK
	.align		4
.L_230:
        /*0018*/ 	.byte	0x03, 0x50
        /*001a*/ 	.short	0x0000


	//----- nvinfo : EIATTR_MAXREG_COUNT
	.align		4
        /*001c*/ 	.byte	0x03, 0x1b
        /*001e*/ 	.short	0x00ff


	//----- nvinfo : EIATTR_MERCURY_ISA_VERSION
	.align		4
        /*0020*/ 	.byte	0x03, 0x5f
        /*0022*/ 	.short	0x0101


	//----- nvinfo : EIATTR_EXIT_INSTR_OFFSETS
	.align		4
        /*0024*/ 	.byte	0x04, 0x1c
        /*0026*/ 	.short	(.L_232 - .L_231)


	//   ....[0]....
.L_231:
        /*0028*/ 	.word	0x00000010


	//----- nvinfo : EIATTR_MAX_THREADS
	.align		4
.L_232:
        /*002c*/ 	.byte	0x04, 0x05
        /*002e*/ 	.short	(.L_234 - .L_233)
.L_233:
        /*0030*/ 	.word	0x00000100
        /*0034*/ 	.word	0x00000001
        /*0038*/ 	.word	0x00000001


	//----- nvinfo : EIATTR_CBANK_PARAM_SIZE
	.align		4
.L_234:
        /*003c*/ 	.byte	0x03, 0x19
        /*003e*/ 	.short	0x0418


	//----- nvinfo : EIATTR_PARAM_CBANK
	.align		4
        /*0040*/ 	.byte	0x04, 0x0a
        /*0042*/ 	.short	(.L_236 - .L_235)
	.align		4
.L_235:
        /*0044*/ 	.word	index@(.nv.constant0._ZN7cutlass13device_kernelIN5flash19enable_sm80_to_sm89INS1_16FlashAttnFwdSm80INS1_25CollectiveMainloopFwdSm80ILi8ELi1ELb0EN4cute5tupleIJNS5_1CILi128EEENS7_ILi96EEENS7_ILi256EEEEEELi256ENS_10bfloat16_tEfNS_4arch4Sm80ELb0ELb0ELb0ELb0ELb1ELb0ELb1ELb0EEENS1_21CollectiveEpilogueFwdINS6_IJS8_SA_S9_EEENS6_IJNS7_ILi1EEESI_SI_EEESC_SE_Li256ELb0ELb1ELb0ELb0EEENS1_19SingleTileSchedulerILb0ELb0ELb1ELi128EEEEEEEEEvNT_6ParamsE)
        /*0048*/ 	.short	0x0210
        /*004a*/ 	.short	0x0418


	//----- nvinfo : EIATTR_SW_WAR
	.align		4
.L_236:
        /*004c*/ 	.byte	0x04, 0x36
        /*004e*/ 	.short	(.L_238 - .L_237)
.L_237:
        /*0050*/ 	.word	0x00000008
.L_238:


//--------------------- .nv.info._ZN7cutlass13device_kernelIN5flash19enable_sm80_to_sm89INS1_16FlashAttnFwdSm80INS1_25CollectiveMainloopFwdSm80ILi8ELi1ELb0EN4cute5tupleIJNS5_1CILi128EEENS7_ILi96EEENS7_ILi256EEEEEELi256ENS_10bfloat16_tEfNS_4arch4Sm80ELb0ELb0ELb0ELb1ELb1ELb0ELb1ELb0EEENS1_21CollectiveEpilogueFwdINS6_IJS8_SA_S9_EEENS6_IJNS7_ILi1EEESI_SI_EEESC_SE_Li256ELb1ELb1ELb0ELb0EEENS1_19SingleTileSchedulerILb1ELb0ELb1ELi128EEEEEEEEEvNT_6ParamsE --------------------------
	.section	.nv.info._ZN7cutlass13device_kernelIN5flash19enable_sm80_to_sm89INS1_16FlashAttnFwdSm80INS1_25CollectiveMainloopFwdSm80ILi8ELi1ELb0EN4cute5tupleIJNS5_1CILi128EEENS7_ILi96EEENS7_ILi256EEEEEELi256ENS_10bfloat16_tEfNS_4arch4Sm80ELb0ELb0ELb0ELb1ELb1ELb0ELb1ELb0EEENS1_21CollectiveEpilogueFwdINS6_IJS8_SA_S9_EEENS6_IJNS7_ILi1EEESI_SI_EEESC_SE_Li256ELb1ELb1ELb0ELb0EEENS1_19SingleTileSchedulerILb1ELb0ELb1ELi128EEEEEEEEEvNT_6ParamsE,"",@"SHT_CUDA_INFO"
	.sectionflags	@""
	.align	4


	//----- nvinfo : EIATTR_CUDA_API_VERSION
	.align		4
        /*0000*/ 	.byte	0x04, 0x37
        /*0002*/ 	.short	(.L_240 - .L_239)
.L_239:
        /*0004*/ 	.word	0x00000082


	//----- nvinfo : EIATTR_KPARAM_INFO
	.align		4
.L_240:
        /*0008*/ 	.byte	0x04, 0x17
        /*000a*/ 	.short	(.L_242 - .L_241)
.L_241:
        /*000c*/ 	.word	0x00000000
        /*0010*/ 	.short	0x0000
        /*0012*/ 	.short	0x0000
        /*0014*/ 	.byte	0x00, 0xf0, 0x61, 0x10


	//----- nvinfo : EIATTR_SPARSE_MMA_MASK
	.align		4
.L_242:
        /*0018*/ 	.byte	0x03, 0x50
        /*001a*/ 	.short	0x0000


	//----- nvinfo : EIATTR_MAXREG_COUNT
	.align		4
        /*001c*/ 	.byte	0x03, 0x1b
        /*001e*/ 	.short	0x00ff


	//----- nvinfo : EIATTR_MERCURY_ISA_VERSION
	.align		4
        /*0020*/ 	.byte	0x03, 0x5f
        /*0022*/ 	.short	0x0101


	//----- nvinfo : EIATTR_EXIT_INSTR_OFFSETS
	.align		4
        /*0024*/ 	.byte	0x04, 0x1c
        /*0026*/ 	.short	(.L_244 - .L_243)


	//   ....[0]....
.L_243:
        /*0028*/ 	.word	0x00000010


	//----- nvinfo : EIATTR_MAX_THREADS
	.align		4
.L_244:
        /*002c*/ 	.byte	0x04, 0x05
        /*002e*/ 	.short	(.L_246 - .L_245)
.L_245:
        /*0030*/ 	.word	0x00000100
        /*0034*/ 	.word	0x00000001
        /*0038*/ 	.word	0x00000001


	//----- nvinfo : EIATTR_CBANK_PARAM_SIZE
	.align		4
.L_246:
        /*003c*/ 	.byte	0x03, 0x19
        /*003e*/ 	.short	0x0418


	//----- nvinfo : EIATTR_PARAM_CBANK
	.align		4
        /*0040*/ 	.byte	0x04, 0x0a
        /*0042*/ 	.short	(.L_248 - .L_247)
	.align		4
.L_247:
        /*0044*/ 	.word	index@(.nv.constant0._ZN7cutlass13device_kernelIN5flash19enable_sm80_to_sm89INS1_16FlashAttnFwdSm80INS1_25CollectiveMainloopFwdSm80ILi8ELi1ELb0EN4cute5tupleIJNS5_1CILi128EEENS7_ILi96EEENS7_ILi256EEEEEELi256ENS_10bfloat16_tEfNS_4arch4Sm80ELb0ELb0ELb0ELb1ELb1ELb0ELb1ELb0EEENS1_21CollectiveEpilogueFwdINS6_IJS8_SA_S9_EEENS6_IJNS7_ILi1EEESI_SI_EEESC_SE_Li256ELb1ELb1ELb0ELb0EEENS1_19SingleTileSchedulerILb1ELb0ELb1ELi128EEEEEEEEEvNT_6ParamsE)
        /*0048*/ 	.short	0x0210
        /*004a*/ 	.short	0x0418


	//----- nvinfo : EIATTR_SW_WAR
	.align		4
.L_248:
        /*004c*/ 	.byte	0x04, 0x36
        /*004e*/ 	.short	(.L_250 - .L_249)
.L_249:
        /*0050*/ 	.word	0x00000008
.L_250:


//--------------------- .nv.info._ZN7cutlass13device_kernelIN5flash19enable_sm80_to_sm89INS1_16FlashAttnFwdSm80INS1_25CollectiveMainloopFwdSm80ILi8ELi1ELb0EN4cute5tupleIJNS5_1CILi128EEENS7_ILi48EEENS7_ILi256EEEEEELi256ENS_10bfloat16_tEfNS_4arch4Sm80ELb0ELb0ELb0ELb1ELb1ELb1ELb1ELb0EEENS1_21CollectiveEpilogueFwdINS6_IJS8_SA_S9_EEENS6_IJNS7_ILi1EEESI_SI_EEESC_SE_Li256ELb1ELb1ELb0ELb0EEENS1_19SingleTileSchedulerILb1ELb0ELb1ELi128EEEEEEEEEvNT_6ParamsE --------------------------
	.section	.nv.info._ZN7cutlass13device_kernelIN5flash19enable_sm80_to_sm89INS1_16FlashAttnFwdSm80INS1_25CollectiveMainloopFwdSm80ILi8ELi1ELb0EN4cute5tupleIJNS5_1CILi128EEENS7_ILi48EEENS7_ILi256EEEEEELi256ENS_10bfloat16_tEfNS_4arch4Sm80ELb0ELb0ELb0ELb1ELb1ELb1ELb1ELb0EEENS1_21CollectiveEpilogueFwdINS6_IJS8_SA_S9_EEENS6_IJNS7_ILi1EEESI_SI_EEESC_SE_Li256ELb1ELb1ELb0ELb0EEENS1_19SingleTileSchedulerILb1ELb0ELb1ELi128EEEEEEEEEvNT_6ParamsE,"",@"SHT_CUDA_INFO"
	.sectionflags	@""
	.align	4


	//----- nvinfo : EIATTR_CUDA_API_VERSION
	.align		4
        /*0000*/ 	.byte	0x04, 0x37
        /*0002*/ 	.short	(.L_252 - .L_251)
.L_251:
        /*0004*/ 	.word	0x00000082


	//----- nvinfo : EIATTR_KPARAM_INFO
	.align		4
.L_252:
        /*0008*/ 	.byte	0x04, 0x17
        /*000a*/ 	.short	(.L_254 - .L_253)
.L_253:
        /*000c*/ 	.word	0x00000000
        /*0010*/ 	.short	0x0000
        /*0012*/ 	.short	0x0000
        /*0014*/ 	.byte	0x00, 0xf0, 0x61, 0x10


	//----- nvinfo : EIATTR_SPARSE_MMA_MASK
	.align		4
.L_254:
        /*0018*/ 	.byte	0x03, 0x50
        /*001a*/ 	.short	0x0000


	//----- nvinfo : EIATTR_MAXREG_COUNT
	.align		4
        /*001c*/ 	.byte	0x03, 0x1b
        /*001e*/ 	.short	0x00ff


	//----- nvinfo : EIATTR_MERCURY_ISA_VERSION
	.align		4
        /*0020*/ 	.byte	0x03, 0x5f
        /*0022*/ 	.short	0x0101


	//----- nvinfo : EIATTR_EXIT_INSTR_OFFSETS
	.align		4
        /*0024*/ 	.byte	0x04, 0x1c
        /*0026*/ 	.short	(.L_256 - .L_255)


	//   ....[0]....
.L_255:
        /*0028*/ 	.word	0x00000010


	//----- nvinfo : EIATTR_MAX_THREADS
	.align		4
.L_256:
        /*002c*/ 	.byte	0x04, 0x05
        /*002e*/ 	.short	(.L_258 - .L_257)
.L_257:
        /*0030*/ 	.word	0x00000100
        /*0034*/ 	.word	0x00000001
        /*0038*/ 	.word	0x00000001


	//----- nvinfo : EIATTR_CBANK_PARAM_SIZE
	.align		4
.L_258:
        /*003c*/ 	.byte	0x03, 0x19
        /*003e*/ 	.short	0x0418


	//----- nvinfo : EIATTR_PARAM_CBANK
	.align		4
        /*0040*/ 	.byte	0x04, 0x0a
        /*0042*/ 	.short	(.L_260 - .L_259)
	.align		4
.L_259:
        /*0044*/ 	.word	index@(.nv.constant0._ZN7cutlass13device_kernelIN5flash19enable_sm80_to_sm89INS1_16FlashAttnFwdSm80INS1_25CollectiveMainloopFwdSm80ILi8ELi1ELb0EN4cute5tupleIJNS5_1CILi128EEENS7_ILi48EEENS7_ILi256EEEEEELi256ENS_10bfloat16_tEfNS_4arch4Sm80ELb0ELb0ELb0ELb1ELb1ELb1ELb1ELb0EEENS1_21CollectiveEpilogueFwdINS6_IJS8_SA_S9_EEENS6_IJNS7_ILi1EEESI_SI_EEESC_SE_Li256ELb1ELb1ELb0ELb0EEENS1_19SingleTileSchedulerILb1ELb0ELb1ELi128EEEEEEEEEvNT_6ParamsE)
        /*0048*/ 	.short	0x0210
        /*004a*/ 	.short	0x0418


	//----- nvinfo : EIATTR_SW_WAR
	.align		4
.L_260:
        /*004c*/ 	.byte	0x04, 0x36
        /*004e*/ 	.short	(.L_262 - .L_261)
.L_261:
        /*0050*/ 	.word	0x00000008
.L_262:


//--------------------- .nv.info._ZN7cutlass13device_kernelIN5flash19enable_sm80_to_sm89INS1_16FlashAttnFwdSm80INS1_25CollectiveMainloopFwdSm80ILi8ELi1ELb0EN4cute5tupleIJNS5_1CILi128EEENS7_ILi64EEENS7_ILi256EEEEEELi256ENS_10bfloat16_tEfNS_4arch4Sm80ELb0ELb1ELb0ELb0ELb1ELb0ELb1ELb0EEENS1_21CollectiveEpilogueFwdINS6_IJS8_SA_S9_EEENS6_IJNS7_ILi1EEESI_SI_EEESC_SE_Li256ELb0ELb1ELb0ELb0EEENS1_19SingleTileSchedulerILb0ELb0ELb1ELi128EEEEEEEEEvNT_6ParamsE --------------------------
	.section	.nv.info._ZN7cutlass13device_kernelIN5flash19enable_sm80_to_sm89INS1_16FlashAttnFwdSm80INS1_25CollectiveMainloopFwdSm80ILi8ELi1ELb0EN4cute5tupleIJNS5_1CILi128EEENS7_ILi64EEENS7_ILi256EEEEEELi256ENS_10bfloat16_tEfNS_4arch4Sm80ELb0ELb1ELb0ELb0ELb1ELb0ELb1ELb0EEENS1_21CollectiveEpilogueFwdINS6_IJS8_SA_S9_EEENS6_IJNS7_ILi1EEESI_SI_EEESC_SE_Li256ELb0ELb1ELb0ELb0EEENS1_19SingleTileSchedulerILb0ELb0ELb1ELi128EEEEEEEEEvNT_6ParamsE,"",@"SHT_CUDA_INFO"
	.sectionflags	@""
	.align	4


	//----- nvinfo : EIATTR_CUDA_API_VERSION
	.align		4
        /*0000*/ 	.byte	0x04, 0x37
        /*0002*/ 	.short	(.L_264 - .L_263)
.L_263:
        /*0004*/ 	.word	0x00000082


	//----- nvinfo : EIATTR_KPARAM_INFO
	.align		4
.L_264:
        /*0008*/ 	.byte	0x04, 0x17
        /*000a*/ 	.short	(.L_266 - .L_265)
.L_265:
        /*000c*/ 	.word	0x00000000
        /*0010*/ 	.short	0x0000
        /*0012*/ 	.short	0x0000
        /*0014*/ 	.byte	0x00, 0xf0, 0x61, 0x10


	//----- nvinfo : EIATTR_SPARSE_MMA_MASK
	.align		4
.L_266:
        /*0018*/ 	.byte	0x03, 0x50
        /*001a*/ 	.short	0x0000


	//----- nvinfo : EIATTR_MAXREG_COUNT
	.align		4
        /*001c*/ 	.byte	0x03, 0x1b
        /*001e*/ 	.short	0x00ff


	//----- nvinfo : EIATTR_MERCURY_ISA_VERSION
	.align		4
        /*0020*/ 	.byte	0x03, 0x5f
        /*0022*/ 	.short	0x0101


	//----- nvinfo : EIATTR_EXIT_INSTR_OFFSETS
	.align		4
        /*0024*/ 	.byte	0x04, 0x1c
        /*0026*/ 	.short	(.L_268 - .L_267)


	//   ....[0]....
.L_267:
        /*0028*/ 	.word	0x00000010


	//----- nvinfo : EIATTR_MAX_THREADS
	.align		4
.L_268:
        /*002c*/ 	.byte	0x04, 0x05
        /*002e*/ 	.short	(.L_270 - .L_269)
.L_269:
        /*0030*/ 	.word	0x00000100
        /*0034*/ 	.word	0x00000001
        /*0038*/ 	.word	0x00000001


	//----- nvinfo : EIATTR_CBANK_PARAM_SIZE
	.align		4
.L_270:
        /*003c*/ 	.byte	0x03, 0x19
        /*003e*/ 	.short	0x0418


	//----- nvinfo : EIATTR_PARAM_CBANK
	.align		4
        /*0040*/ 	.byte	0x04, 0x0a
        /*0042*/ 	.short	(.L_272 - .L_271)
	.align		4
.L_271:
        /*0044*/ 	.word	index@(.nv.constant0._ZN7cutlass13device_kernelIN5flash19enable_sm80_to_sm89INS1_16FlashAttnFwdSm80INS1_25CollectiveMainloopFwdSm80ILi8ELi1ELb0EN4cute5tupleIJNS5_1CILi128EEENS7_ILi64EEENS7_ILi256EEEEEELi256ENS_10bfloat16_tEfNS_4arch4Sm80ELb0ELb1ELb0ELb0ELb1ELb0ELb1ELb0EEENS1_21CollectiveEpilogueFwdINS6_IJS8_SA_S9_EEENS6_IJNS7_ILi1EEESI_SI_EEESC_SE_Li256ELb0ELb1ELb0ELb0EEENS1_19SingleTileSchedulerILb0ELb0ELb1ELi128EEEEEEEEEvNT_6ParamsE)
        /*0048*/ 	.short	0x0210
        /*004a*/ 	.short	0x0418


	//----- nvinfo : EIATTR_SW_WAR
	.align		4
.L_272:
        /*004c*/ 	.byte	0x04, 0x36
        /*004e*/ 	.short	(.L_274 - .L_273)
.L_273:
        /*0050*/ 	.word	0x00000008
.L_274:


//--------------------- .nv.info._ZN7cutlass13device_kernelIN5flash19enable_sm80_to_sm89INS1_16FlashAttnFwdSm80INS1_25CollectiveMainloopFwdSm80ILi8ELi1ELb0EN4cute5tupleIJNS5_1CILi128EEENS7_ILi64EEENS7_ILi256EEEEEELi256ENS_10bfloat16_tEfNS_4arch4Sm80ELb0ELb1ELb0ELb1ELb1ELb0ELb1ELb0EEENS1_21CollectiveEpilogueFwdINS6_IJS8_SA_S9_EEENS6_IJNS7_ILi1EEESI_SI_EEESC_SE_Li256ELb1ELb1ELb0ELb0EEENS1_19SingleTileSchedulerILb1ELb0ELb1ELi128EEEEEEEEEvNT_6ParamsE --------------------------
	.section	.nv.info._ZN7cutlass13device_kernelIN5flash19enable_sm80_to_sm89INS1_16FlashAttnFwdSm80INS1_25CollectiveMainloopFwdSm80ILi8ELi1ELb0EN4cute5tupleIJNS5_1CILi128EEENS7_ILi64EEENS7_ILi256EEEEEELi256ENS_10bfloat16_tEfNS_4arch4Sm80ELb0ELb1ELb0ELb1ELb1ELb0ELb1ELb0EEENS1_21CollectiveEpilogueFwdINS6_IJS8_SA_S9_EEENS6_IJNS7_ILi1EEESI_SI_EEESC_SE_Li256ELb1ELb1ELb0ELb0EEENS1_19SingleTileSchedulerILb1ELb0ELb1ELi128EEEEEEEEEvNT_6ParamsE,"",@"SHT_CUDA_INFO"
	.sectionflags	@""
	.align	4


	//----- nvinfo : EIATTR_CUDA_API_VERSION
	.align		4
        /*0000*/ 	.byte	0x04, 0x37
        /*0002*/ 	.short	(.L_276 - .L_275)
.L_275:
        /*0004*/ 	.word	0x00000082


	//----- nvinfo : EIATTR_KPARAM_INFO
	.align		4
.L_276:
        /*0008*/ 	.byte	0x04, 0x17
        /*000a*/ 	.short	(.L_278 - .L_277)
.L_277:
        /*000c*/ 	.word	0x00000000
        /*0010*/ 	.short	0x0000
        /*0012*/ 	.short	0x0000
        /*0014*/ 	.byte	0x00, 0xf0, 0x61, 0x10


	//----- nvinfo : EIATTR_SPARSE_MMA_MASK
	.align		4
.L_278:
        /*0018*/ 	.byte	0x03, 0x50
        /*001a*/ 	.short	0x0000


	//----- nvinfo : EIATTR_MAXREG_COUNT
	.align		4
        /*001c*/ 	.byte	0x03, 0x1b
        /*001e*/ 	.short	0x00ff


	//----- nvinfo : EIATTR_MERCURY_ISA_VERSION
	.align		4
        /*0020*/ 	.byte	0x03, 0x5f
        /*0022*/ 	.short	0x0101


	//----- nvinfo : EIATTR_EXIT_INSTR_OFFSETS
	.align		4
        /*0024*/ 	.byte	0x04, 0x1c
        /*0026*/ 	.short	(.L_280 - .L_279)


	//   ....[0]....
.L_279:
        /*0028*/ 	.word	0x00000010


	//----- nvinfo : EIATTR_MAX_THREADS
	.align		4
.L_280:
        /*002c*/ 	.byte	0x04, 0x05
        /*002e*/ 	.short	(.L_282 - .L_281)
.L_281:
        /*0030*/ 	.word	0x00000100
        /*0034*/ 	.word	0x00000001
        /*0038*/ 	.word	0x00000001


	//----- nvinfo : EIATTR_CBANK_PARAM_SIZE
	.align		4
.L_282:
        /*003c*/ 	.byte	0x03, 0x19
        /*003e*/ 	.short	0x0418


	//----- nvinfo : EIATTR_PARAM_CBANK
	.align		4
        /*0040*/ 	.byte	0x04, 0x0a
        /*0042*/ 	.short	(.L_284 - .L_283)
	.align		4
.L_283:
        /*0044*/ 	.word	index@(.nv.constant0._ZN7cutlass13device_kernelIN5flash19enable_sm80_to_sm89INS1_16FlashAttnFwdSm80INS1_25CollectiveMainloopFwdSm80ILi8ELi1ELb0EN4cute5tupleIJNS5_1CILi128EEENS7_ILi64EEENS7_ILi256EEEEEELi256ENS_10bfloat16_tEfNS_4arch4Sm80ELb0ELb1ELb0ELb1ELb1ELb0ELb1ELb0EEENS1_21CollectiveEpilogueFwdINS6_IJS8_SA_S9_EEENS6_IJNS7_ILi1EEESI_SI_EEESC_SE_Li256ELb1ELb1ELb0ELb0EEENS1_19SingleTileSchedulerILb1ELb0ELb1ELi128EEEEEEEEEvNT_6ParamsE)
        /*0048*/ 	.short	0x0210
        /*004a*/ 	.short	0x0418


	//----- nvinfo : EIATTR_SW_WAR
	.align		4
.L_284:
        /*004c*/ 	.byte	0x04, 0x36
        /*004e*/ 	.short	(.L_286 - .L_285)
.L_285:
        /*0050*/ 	.word	0x00000008
.L_286:


//--------------------- .nv.info._ZN7cutlass13device_kernelIN5flash19enable_sm80_to_sm89INS1_16FlashAttnFwdSm80INS1_25CollectiveMainloopFwdSm80ILi8ELi1ELb0EN4cute5tupleIJNS5_1CILi128EEENS7_ILi48EEENS7_ILi256EEEEEELi256ENS_10bfloat16_tEfNS_4arch4Sm80ELb0ELb1ELb0ELb1ELb1ELb1ELb1ELb0EEENS1_21CollectiveEpilogueFwdINS6_IJS8_SA_S9_EEENS6_IJNS7_ILi1EEESI_SI_EEESC_SE_Li256ELb1ELb1ELb0ELb0EEENS1_19SingleTileSchedulerILb1ELb0ELb1ELi128EEEEEEEEEvNT_6ParamsE --------------------------
	.section	.nv.info._ZN7cutlass13device_kernelIN5flash19enable_sm80_to_sm89INS1_16FlashAttnFwdSm80INS1_25CollectiveMainloopFwdSm80ILi8ELi1ELb0EN4cute5tupleIJNS5_1CILi128EEENS7_ILi48EEENS7_ILi256EEEEEELi256ENS_10bfloat16_tEfNS_4arch4Sm80ELb0ELb1ELb0ELb1ELb1ELb1ELb1ELb0EEENS1_21CollectiveEpilogueFwdINS6_IJS8_SA_S9_EEENS6_IJNS7_ILi1EEESI_SI_EEESC_SE_Li256ELb1ELb1ELb0ELb0EEENS1_19SingleTileSchedulerILb1ELb0ELb1ELi128EEEEEEEEEvNT_6ParamsE,"",@"SHT_CUDA_INFO"
	.sectionflags	@""
	.align	4


	//----- nvinfo : EIATTR_CUDA_API_VERSION
	.align		4
        /*0000*/ 	.byte	0x04, 0x37
        /*0002*/ 	.short	(.L_288 - .L_287)
.L_287:
        /*0004*/ 	.word	0x00000082


	//----- nvinfo : EIATTR_KPARAM_INFO
	.align		4
.L_288:
        /*0008*/ 	.byte	0x04, 0x17
        /*000a*/ 	.short	(.L_290 - .L_289)
.L_289:
        /*000c*/ 	.word	0x00000000
        /*0010*/ 	.short	0x0000
        /*0012*/ 	.short	0x0000
        /*0014*/ 	.byte	0x00, 0xf0, 0x61, 0x10


	//----- nvinfo : EIATTR_SPARSE_MMA_MASK
	.align		4
.L_290:
        /*0018*/ 	.byte	0x03, 0x50
        /*001a*/ 	.short	0x0000


	//----- nvinfo : EIATTR_MAXREG_COUNT
	.align		4
        /*001c*/ 	.byte	0x03, 0x1b
        /*001e*/ 	.short	0x00ff


	//----- nvinfo : EIATTR_MERCURY_ISA_VERSION
	.align		4
        /*0020*/ 	.byte	0x03, 0x5f
        /*0022*/ 	.short	0x0101


	//----- nvinfo : EIATTR_EXIT_INSTR_OFFSETS
	.align		4
        /*0024*/ 	.byte	0x04, 0x1c
        /*0026*/ 	.short	(.L_292 - .L_291)


	//   ....[0]....
.L_291:
        /*0028*/ 	.word	0x00000010


	//----- nvinfo : EIATTR_MAX_THREADS
	.align		4
.L_292:
        /*002c*/ 	.byte	0x04, 0x05
        /*002e*/ 	.short	(.L_294 - .L_293)
.L_293:
        /*0030*/ 	.word	0x00000100
        /*0034*/ 	.word	0x00000001
        /*0038*/ 	.word	0x00000001


	//----- nvinfo : EIATTR_CBANK_PARAM_SIZE
	.align		4
.L_294:
        /*003c*/ 	.byte	0x03, 0x19
        /*003e*/ 	.short	0x0418


	//----- nvinfo : EIATTR_PARAM_CBANK
	.align		4
        /*0040*/ 	.byte	0x04, 0x0a
        /*0042*/ 	.short	(.L_296 - .L_295)
	.align		4
.L_295:
        /*0044*/ 	.word	index@(.nv.constant0._ZN7cutlass13device_kernelIN5flash19enable_sm80_to_sm89INS1_16FlashAttnFwdSm80INS1_25CollectiveMainloopFwdSm80ILi8ELi1ELb0EN4cute5tupleIJNS5_1CILi128EEENS7_ILi48EEENS7_ILi256EEEEEELi256ENS_10bfloat16_tEfNS_4arch4Sm80ELb0ELb1ELb0ELb1ELb1ELb1ELb1ELb0EEENS1_21CollectiveEpilogueFwdINS6_IJS8_SA_S9_EEENS6_IJNS7_ILi1EEESI_SI_EEESC_SE_Li256ELb1ELb1ELb0ELb0EEENS1_19SingleTileSchedulerILb1ELb0ELb1ELi128EEEEEEEEEvNT_6ParamsE)
        /*0048*/ 	.short	0x0210
        /*004a*/ 	.short	0x0418


	//----- nvinfo : EIATTR_SW_WAR
	.align		4
.L_296:
        /*004c*/ 	.byte	0x04, 0x36
        /*004e*/ 	.short	(.L_298 - .L_297)
.L_297:
        /*0050*/ 	.word	0x00000008
.L_298:


//--------------------- .nv.info._ZN7cutlass13device_kernelIN5flash19enable_sm80_to_sm89INS1_16FlashAttnFwdSm80INS1_25CollectiveMainloopFwdSm80ILi8ELi1ELb0EN4cute5tupleIJNS5_1CILi128EEENS7_ILi96EEENS7_ILi256EEEEEELi256ENS_10bfloat16_tEfNS_4arch4Sm80ELb1ELb0ELb0ELb0ELb1ELb0ELb1ELb0EEENS1_21CollectiveEpilogueFwdINS6_IJS8_SA_S9_EEENS6_IJNS7_ILi1EEESI_SI_EEESC_SE_Li256ELb0ELb1ELb0ELb0EEENS1_30DynamicPersistentTileSchedulerILi256ELi256ELb0ELb1ELb0EEEEEEEEEvNT_6ParamsE --------------------------
	.section	.nv.info._ZN7cutlass13device_kernelIN5flash19enable_sm80_to_sm89INS1_16FlashAttnFwdSm80INS1_25CollectiveMainloopFwdSm80ILi8ELi1ELb0EN4cute5tupleIJNS5_1CILi128EEENS7_ILi96EEENS7_ILi256EEEEEELi256ENS_10bfloat16_tEfNS_4arch4Sm80ELb1ELb0ELb0ELb0ELb1ELb0ELb1ELb0EEENS1_21CollectiveEpilogueFwdINS6_IJS8_SA_S9_EEENS6_IJNS7_ILi1EEESI_SI_EEESC_SE_Li256ELb0ELb1ELb0ELb0EEENS1_30DynamicPersistentTileSchedulerILi256ELi256ELb0ELb1ELb0EEEEEEEEEvNT_6ParamsE,"",@"SHT_CUDA_INFO"
	.sectionflags	@""
	.align	4


	//----- nvinfo : EIATTR_CUDA_API_VERSION
	.align		4
        /*0000*/ 	.byte	0x04, 0x37
        /*0002*/ 	.short	(.L_300 - .L_299)
.L_299:
        /*0004*/ 	.word	0x00000082


	//----- nvinfo : EIATTR_KPARAM_INFO
	.align		4
.L_300:
        /*0008*/ 	.byte	0x04, 0x17
        /*000a*/ 	.short	(.L_302 - .L_301)
.L_301:
        /*000c*/ 	.word	0x00000000
        /*0010*/ 	.short	0x0000
        /*0012*/ 	.short	0x0000
        /*0014*/ 	.byte	0x00, 0xf0, 0xa1, 0x10


	//----- nvinfo : EIATTR_SPARSE_MMA_MASK
	.align		4
.L_302:
        /*0018*/ 	.byte	0x03, 0x50
        /*001a*/ 	.short	0x0000


	//----- nvinfo : EIATTR_MAXREG_COUNT
	.align		4
        /*001c*/ 	.byte	0x03, 0x1b
        /*001e*/ 	.short	0x00ff


	//----- nvinfo : EIATTR_MERCURY_ISA_VERSION
	.align		4
        /*0020*/ 	.byte	0x03, 0x5f
        /*0022*/ 	.short	0x0101


	//----- nvinfo : EIATTR_EXIT_INSTR_OFFSETS
	.align		4
        /*0024*/ 	.byte	0x04, 0x1c
        /*0026*/ 	.short	(.L_304 - .L_303)


	//   ....[0]....
.L_303:
        /*0028*/ 	.word	0x00000010


	//----- nvinfo : EIATTR_MAX_THREADS
	.align		4
.L_304:
        /*002c*/ 	.byte	0x04, 0x05
        /*002e*/ 	.short	(.L_306 - .L_305)
.L_305:
        /*0030*/ 	.word	0x00000100
        /*0034*/ 	.word	0x00000001
        /*0038*/ 	.word	0x00000001


	//----- nvinfo : EIATTR_CBANK_PARAM_SIZE
	.align		4
.L_306:
        /*003c*/ 	.byte	0x03, 0x19
        /*003e*/ 	.short	0x0428


	//----- nvinfo : EIATTR_PARAM_CBANK
	.align		4
        /*0040*/ 	.byte	0x04, 0x0a
        /*0042*/ 	.short	(.L_308 - .L_307)
	.align		4
.L_307:
        /*0044*/ 	.word	index@(.nv.constant0._ZN7cutlass13device_kernelIN5flash19enable_sm80_to_sm89INS1_16FlashAttnFwdSm80INS1_25CollectiveMainloopFwdSm80ILi8ELi1ELb0EN4cute5tupleIJNS5_1CILi128EEENS7_ILi96EEENS7_ILi256EEEEEELi256ENS_10bfloat16_tEfNS_4arch4Sm80ELb1ELb0ELb0ELb0ELb1ELb0ELb1ELb0EEENS1_21CollectiveEpilogueFwdINS6_IJS8_SA_S9_EEENS6_IJNS7_ILi1EEESI_SI_EEESC_SE_Li256ELb0ELb1ELb0ELb0EEENS1_30DynamicPersistentTileSchedulerILi256ELi256ELb0ELb1ELb0EEEEEEEEEvNT_6ParamsE)
        /*0048*/ 	.short	0x0210
        /*004a*/ 	.short	0x0428


	//----- nvinfo : EIATTR_SW_WAR
	.align		4
.L_308:
        /*004c*/ 	.byte	0x04, 0x36
        /*004e*/ 	.short	(.L_310 - .L_309)
.L_309:
        /*0050*/ 	.word	0x00000008
.L_310:


//--------------------- .nv.info._ZN7cutlass13device_kernelIN5flash19enable_sm80_to_sm89INS1_16FlashAttnFwdSm80INS1_25CollectiveMainloopFwdSm80ILi8ELi1ELb0EN4cute5tupleIJNS5_1CILi128EEENS7_ILi96EEENS7_ILi256EEEEEELi256ENS_10bfloat16_tEfNS_4arch4Sm80ELb1ELb0ELb0ELb1ELb1ELb0ELb1ELb0EEENS1_21CollectiveEpilogueFwdINS6_IJS8_SA_S9_EEENS6_IJNS7_ILi1EEESI_SI_EEESC_SE_Li256ELb1ELb1ELb0ELb0EEENS1_19SingleTileSchedulerILb1ELb0ELb1ELi128EEEEEEEEEvNT_6ParamsE --------------------------
	.section	.nv.info._ZN7cutlass13device_kernelIN5flash19enable_sm80_to_sm89INS1_16FlashAttnFwdSm80INS1_25CollectiveMainloopFwdSm80ILi8ELi1ELb0EN4cute5tupleIJNS5_1CILi128EEENS7_ILi96EEENS7_ILi256EEEEEELi256ENS_10bfloat16_tEfNS_4arch4Sm80ELb1ELb0ELb0ELb1ELb1ELb0ELb1ELb0EEENS1_21CollectiveEpilogueFwdINS6_IJS8_SA_S9_EEENS6_IJNS7_ILi1EEESI_SI_EEESC_SE_Li256ELb1ELb1ELb0ELb0EEENS1_19SingleTileSchedulerILb1ELb0ELb1ELi128EEEEEEEEEvNT_6ParamsE,"",@"SHT_CUDA_INFO"
	.sectionflags	@""
	.align	4


	//----- nvinfo : EIATTR_CUDA_API_VERSION
	.align		4
        /*0000*/ 	.byte	0x04, 0x37
        /*0002*/ 	.short	(.L_312 - .L_311)
.L_311:
        /*0004*/ 	.word	0x00000082


	//----- nvinfo : EIATTR_KPARAM_INFO
	.align		4
.L_312:
        /*0008*/ 	.byte	0x04, 0x17
        /*000a*/ 	.short	(.L_314 - .L_313)
.L_313:
        /*000c*/ 	.word	0x00000000
        /*0010*/ 	.short	0x0000
        /*0012*/ 	.short	0x0000
        /*0014*/ 	.byte	0x00, 0xf0, 0x61, 0x10


	//----- nvinfo : EIATTR_SPARSE_MMA_MASK
	.align		4
.L_314:
        /*0018*/ 	.byte	0x03, 0x50
        /*001a*/ 	.short	0x0000


	//----- nvinfo : EIATTR_MAXREG_COUNT
	.align		4
        /*001c*/ 	.byte	0x03, 0x1b
        /*001e*/ 	.short	0x00ff


	//----- nvinfo : EIATTR_MERCURY_ISA_VERSION
	.align		4
        /*0020*/ 	.byte	0x03, 0x5f
        /*0022*/ 	.short	0x0101


	//----- nvinfo : EIATTR_EXIT_INSTR_OFFSETS
	.align		4
        /*0024*/ 	.byte	0x04, 0x1c
        /*0026*/ 	.short	(.L_316 - .L_315)


	//   ....[0]....
.L_315:
        /*0028*/ 	.word	0x00000010


	//----- nvinfo : EIATTR_MAX_THREADS
	.align		4
.L_316:
        /*002c*/ 	.byte	0x04, 0x05
        /*002e*/ 	.short	(.L_318 - .L_317)
.L_317:
        /*0030*/ 	.word	0x00000100
        /*0034*/ 	.word	0x00000001
        /*0038*/ 	.word	0x00000001


	//----- nvinfo : EIATTR_CBANK_PARAM_SIZE
	.align		4
.L_318:
        /*003c*/ 	.byte	0x03, 0x19
        /*003e*/ 	.short	0x0418


	//----- nvinfo : EIATTR_PARAM_CBANK
	.align		4
        /*0040*/ 	.byte	0x04, 0x0a
        /*0042*/ 	.short	(.L_320 - .L_319)
	.align		4
.L_319:
        /*0044*/ 	.word	index@(.nv.constant0._ZN7cutlass13device_kernelIN5flash19enable_sm80_to_sm89INS1_16FlashAttnFwdSm80INS1_25CollectiveMainloopFwdSm80ILi8ELi1ELb0EN4cute5tupleIJNS5_1CILi128EEENS7_ILi96EEENS7_ILi256EEEEEELi256ENS_10bfloat16_tEfNS_4arch4Sm80ELb1ELb0ELb0ELb1ELb1ELb0ELb1ELb0EEENS1_21CollectiveEpilogueFwdINS6_IJS8_SA_S9_EEENS6_IJNS7_ILi1EEESI_SI_EEESC_SE_Li256ELb1ELb1ELb0ELb0EEENS1_19SingleTileSchedulerILb1ELb0ELb1ELi128EEEEEEEEEvNT_6ParamsE)
        /*0048*/ 	.short	0x0210
        /*004a*/ 	.short	0x0418


	//----- nvinfo : EIATTR_SW_WAR
	.align		4
.L_320:
        /*004c*/ 	.byte	0x04, 0x36
        /*004e*/ 	.short	(.L_322 - .L_321)
.L_321:
        /*0050*/ 	.word	0x00000008
.L_322:


//--------------------- .nv.info._ZN7cutlass13device_kernelIN5flash19enable_sm80_to_sm89INS1_16FlashAttnFwdSm80INS1_25CollectiveMainloopFwdSm80ILi8ELi1ELb0EN4cute5tupleIJNS5_1CILi128EEENS7_ILi48EEENS7_ILi256EEEEEELi256ENS_10bfloat16_tEfNS_4arch4Sm80ELb1ELb0ELb0ELb1ELb1ELb1ELb1ELb0EEENS1_21CollectiveEpilogueFwdINS6_IJS8_SA_S9_EEENS6_IJNS7_ILi1EEESI_SI_EEESC_SE_Li256ELb1ELb1ELb0ELb0EEENS1_19SingleTileSchedulerILb1ELb0ELb1ELi128EEEEEEEEEvNT_6ParamsE --------------------------
	.section	.nv.info._ZN7cutlass13device_kernelIN5flash19enable_sm80_to_sm89INS1_16FlashAttnFwdSm80INS1_25CollectiveMainloopFwdSm80ILi8ELi1ELb0EN4cute5tupleIJNS5_1CILi128EEENS7_ILi48EEENS7_ILi256EEEEEELi256ENS_10bfloat16_tEfNS_4arch4Sm80ELb1ELb0ELb0ELb1ELb1ELb1ELb1ELb0EEENS1_21CollectiveEpilogueFwdINS6_IJS8_SA_S9_EEENS6_IJNS7_ILi1EEESI_SI_EEESC_SE_Li256ELb1ELb1ELb0ELb0EEENS1_19SingleTileSchedulerILb1ELb0ELb1ELi128EEEEEEEEEvNT_6ParamsE,"",@"SHT_CUDA_INFO"
	.sectionflags	@""
	.align	4


	//----- nvinfo : EIATTR_CUDA_API_VERSION
	.align		4
        /*0000*/ 	.byte	0x04, 0x37
        /*0002*/ 	.short	(.L_324 - .L_323)
.L_323:
        /*0004*/ 	.word	0x00000082


	//----- nvinfo : EIATTR_KPARAM_INFO
	.align		4
.L_324:
        /*0008*/ 	.byte	0x04, 0x17
        /*000a*/ 	.short	(.L_326 - .L_325)
.L_325:
        /*000c*/ 	.word	0x00000000
        /*0010*/ 	.short	0x0000
        /*0012*/ 	.short	0x0000
        /*0014*/ 	.byte	0x00, 0xf0, 0x61, 0x10


	//----- nvinfo : EIATTR_SPARSE_MMA_MASK
	.align		4
.L_326:
        /*0018*/ 	.byte	0x03, 0x50
        /*001a*/ 	.short	0x0000


	//----- nvinfo : EIATTR_MAXREG_COUNT
	.align		4
        /*001c*/ 	.byte	0x03, 0x1b
        /*001e*/ 	.short	0x00ff


	//----- nvinfo : EIATTR_MERCURY_ISA_VERSION
	.align		4
        /*0020*/ 	.byte	0x03, 0x5f
        /*0022*/ 	.short	0x0101


	//----- nvinfo : EIATTR_EXIT_INSTR_OFFSETS
	.align		4
        /*0024*/ 	.byte	0x04, 0x1c
        /*0026*/ 	.short	(.L_328 - .L_327)


	//   ....[0]....
.L_327:
        /*0028*/ 	.word	0x00000010


	//----- nvinfo : EIATTR_MAX_THREADS
	.align		4
.L_328:
        /*002c*/ 	.byte	0x04, 0x05
        /*002e*/ 	.short	(.L_330 - .L_329)
.L_329:
        /*0030*/ 	.word	0x00000100
        /*0034*/ 	.word	0x00000001
        /*0038*/ 	.word	0x00000001


	//----- nvinfo : EIATTR_CBANK_PARAM_SIZE
	.align		4
.L_330:
        /*003c*/ 	.byte	0x03, 0x19
        /*003e*/ 	.short	0x0418


	//----- nvinfo : EIATTR_PARAM_CBANK
	.align		4
        /*0040*/ 	.byte	0x04, 0x0a
        /*0042*/ 	.short	(.L_332 - .L_331)
	.align		4
.L_331:
        /*0044*/ 	.word	index@(.nv.constant0._ZN7cutlass13device_kernelIN5flash19enable_sm80_to_sm89INS1_16FlashAttnFwdSm80INS1_25CollectiveMainloopFwdSm80ILi8ELi1ELb0EN4cute5tupleIJNS5_1CILi128EEENS7_ILi48EEENS7_ILi256EEEEEELi256ENS_10bfloat16_tEfNS_4arch4Sm80ELb1ELb0ELb0ELb1ELb1ELb1ELb1ELb0EEENS1_21CollectiveEpilogueFwdINS6_IJS8_SA_S9_EEENS6_IJNS7_ILi1EEESI_SI_EEESC_SE_Li256ELb1ELb1ELb0ELb0EEENS1_19SingleTileSchedulerILb1ELb0ELb1ELi128EEEEEEEEEvNT_6ParamsE)
        /*0048*/ 	.short	0x0210
        /*004a*/ 	.short	0x0418


	//----- nvinfo : EIATTR_SW_WAR
	.align		4
.L_332:
        /*004c*/ 	.byte	0x04, 0x36
        /*004e*/ 	.short	(.L_334 - .L_333)
.L_333:
        /*0050*/ 	.word	0x00000008
.L_334:


//--------------------- .nv.callgraph             --------------------------
	.section	.nv.callgraph,"",@"SHT_CUDA_CALLGRAPH"
	.align	4
	.sectionentsize	8
	.align		4
        /*0000*/ 	.word	0x00000000
	.align		4
        /*0004*/ 	.word	0xffffffff
	.align		4
        /*0008*/ 	.word	0x00000000
	.align		4
        /*000c*/ 	.word	0xfffffffe
	.align		4
        /*0010*/ 	.word	0x00000000
	.align		4
        /*0014*/ 	.word	0xfffffffd
	.align		4
        /*0018*/ 	.word	0x00000000
	.align		4
        /*001c*/ 	.word	0xfffffffc


//--------------------- .nv.constant4             --------------------------
	.section	.nv.constant4,"a",@progbits
	.align	8
	.align		8
.nv.constant4:
        /*0000*/ 	.dword	_ZN72_INTERNAL_fae0b772_36_flash_fwd_hdim256_bf16_paged_sm80_cu_9949e2e8_44404cuda3std3__45__cpo5beginE
	.align		8
        /*0008*/ 	.dword	_ZN72_INTERNAL_fae0b772_36_flash_fwd_hdim256_bf16_paged_sm80_cu_9949e2e8_44404cuda3std3__45__cpo3endE
	.align		8
        /*0010*/ 	.dword	_ZN72_INTERNAL_fae0b772_36_flash_fwd_hdim256_bf16_paged_sm80_cu_9949e2e8_44404cuda3std3__45__cpo6cbeginE
	.align		8
        /*0018*/ 	.dword	_ZN72_INTERNAL_fae0b772_36_flash_fwd_hdim256_bf16_paged_sm80_cu_9949e2e8_44404cuda3std3__45__cpo4cendE
	.align		8
        /*0020*/ 	.dword	_ZN72_INTERNAL_fae0b772_36_flash_fwd_hdim256_bf16_paged_sm80_cu_9949e2e8_44404cuda3std3__474_GLOBAL__N__fae0b772_36_flash_fwd_hdim256_bf16_paged_sm80_cu_9949e2e8_44406ignoreE
	.align		8
        /*0028*/ 	.dword	_ZN72_INTERNAL_fae0b772_36_flash_fwd_hdim256_bf16_paged_sm80_cu_9949e2e8_44404cuda3std3__419piecewise_constructE
	.align		8
        /*0030*/ 	.dword	_ZN72_INTERNAL_fae0b772_36_flash_fwd_hdim256_bf16_paged_sm80_cu_9949e2e8_44404cuda3std3__48in_placeE
	.align		8
        /*0038*/ 	.dword	_ZN72_INTERNAL_fae0b772_36_flash_fwd_hdim256_bf16_paged_sm80_cu_9949e2e8_44404cuda3std6ranges3__45__cpo4swapE
	.align		8
        /*0040*/ 	.dword	_ZN72_INTERNAL_fae0b772_36_flash_fwd_hdim256_bf16_paged_sm80_cu_9949e2e8_44404cuda3std6ranges3__45__cpo9iter_moveE
	.align		8
        /*0048*/ 	.dword	_ZN72_INTERNAL_fae0b772_36_flash_fwd_hdim256_bf16_paged_sm80_cu_9949e2e8_44404cute7productE
	.align		8
        /*0050*/ 	.dword	_ZN72_INTERNAL_fae0b772_36_flash_fwd_hdim256_bf16_paged_sm80_cu_9949e2e8_44404cute1_E


//--------------------- .text._ZN7cutlass13device_kernelIN5flash19enable_sm80_to_sm89INS1_16FlashAttnFwdSm80INS1_25CollectiveMainloopFwdSm80ILi8ELi1ELb1EN4cute5tupleIJNS5_1CILi128EEENS7_ILi64EEENS7_ILi256EEEEEELi256ENS_10bfloat16_tEfNS_4arch4Sm80ELb0ELb0ELb0ELb0ELb1ELb0ELb1ELb0EEENS1_21CollectiveEpilogueFwdINS6_IJS8_SA_S9_EEENS6_IJNS7_ILi1EEESI_SI_EEESC_SE_Li256ELb0ELb1ELb0ELb0EEENS1_19SingleTileSchedulerILb0ELb0ELb1ELi128EEEEEEEEEvNT_6ParamsE --------------------------
	.section	.text._ZN7cutlass13device_kernelIN5flash19enable_sm80_to_sm89INS1_16FlashAttnFwdSm80INS1_25CollectiveMainloopFwdSm80ILi8ELi1ELb1EN4cute5tupleIJNS5_1CILi128EEENS7_ILi64EEENS7_ILi256EEEEEELi256ENS_10bfloat16_tEfNS_4arch4Sm80ELb0ELb0ELb0ELb0ELb1ELb0ELb1ELb0EEENS1_21CollectiveEpilogueFwdINS6_IJS8_SA_S9_EEENS6_IJNS7_ILi1EEESI_SI_EEESC_SE_Li256ELb0ELb1ELb0ELb0EEENS1_19SingleTileSchedulerILb0ELb0ELb1ELi128EEEEEEEEEvNT_6ParamsE,"ax",@progbits
	.align	128
.text._ZN7cutlass13device_kernelIN5flash19enable_sm80_to_sm89INS1_16FlashAttnFwdSm80INS1_25CollectiveMainloopFwdSm80ILi8ELi1ELb1EN4cute5tupleIJNS5_1CILi128EEENS7_ILi64EEENS7_ILi256EEEEEELi256ENS_10bfloat16_tEfNS_4arch4Sm80ELb0ELb0ELb0ELb0ELb1ELb0ELb1ELb0EEENS1_21CollectiveEpilogueFwdINS6_IJS8_SA_S9_EEENS6_IJNS7_ILi1EEESI_SI_EEESC_SE_Li256ELb0ELb1ELb0ELb0EEENS1_19SingleTileSchedulerILb0ELb0ELb1ELi128EEEEEEEEEvNT_6ParamsE:
        .type           _ZN7cutlass13device_kernelIN5flash19enable_sm80_to_sm89INS1_16FlashAttnFwdSm80INS1_25CollectiveMainloopFwdSm80ILi8ELi1ELb1EN4cute5tupleIJNS5_1CILi128EEENS7_ILi64EEENS7_ILi256EEEEEELi256ENS_10bfloat16_tEfNS_4arch4Sm80ELb0ELb0ELb0ELb0ELb1ELb0ELb1ELb0EEENS1_21CollectiveEpilogueFwdINS6_IJS8_SA_S9_EEENS6_IJNS7_ILi1EEESI_SI_EEESC_SE_Li256ELb0ELb1ELb0ELb0EEENS1_19SingleTileSchedulerILb0ELb0ELb1ELi128EEEEEEEEEvNT_6ParamsE,@function
        .size           _ZN7cutlass13device_kernelIN5flash19enable_sm80_to_sm89INS1_16FlashAttnFwdSm80INS1_25CollectiveMainloopFwdSm80ILi8ELi1ELb1EN4cute5tupleIJNS5_1CILi128EEENS7_ILi64EEENS7_ILi256EEEEEELi256ENS_10bfloat16_tEfNS_4arch4Sm80ELb0ELb0ELb0ELb0ELb1ELb0ELb1ELb0EEENS1_21CollectiveEpilogueFwdINS6_IJS8_SA_S9_EEENS6_IJNS7_ILi1EEESI_SI_EEESC_SE_Li256ELb0ELb1ELb0ELb0EEENS1_19SingleTileSchedulerILb0ELb0ELb1ELi128EEEEEEEEEvNT_6ParamsE,(.L_x_18 - _ZN7cutlass13device_kernelIN5flash19enable_sm80_to_sm89INS1_16FlashAttnFwdSm80INS1_25CollectiveMainloopFwdSm80ILi8ELi1ELb1EN4cute5tupleIJNS5_1CILi128EEENS7_ILi64EEENS7_ILi256EEEEEELi256ENS_10bfloat16_tEfNS_4arch4Sm80ELb0ELb0ELb0ELb0ELb1ELb0ELb1ELb0EEENS1_21CollectiveEpilogueFwdINS6_IJS8_SA_S9_EEENS6_IJNS7_ILi1EEESI_SI_EEESC_SE_Li256ELb0ELb1ELb0ELb0EEENS1_19SingleTileSchedulerILb0ELb0ELb1ELi128EEEEEEEEEvNT_6ParamsE)
        .other          _ZN7cutlass13device_kernelIN5flash19enable_sm80_to_sm89INS1_16FlashAttnFwdSm80INS1_25CollectiveMainloopFwdSm80ILi8ELi1ELb1EN4cute5tupleIJNS5_1CILi128EEENS7_ILi64EEENS7_ILi256EEEEEELi256ENS_10bfloat16_tEfNS_4arch4Sm80ELb0ELb0ELb0ELb0ELb1ELb0ELb1ELb0EEENS1_21CollectiveEpilogueFwdINS6_IJS8_SA_S9_EEENS6_IJNS7_ILi1EEESI_SI_EEESC_SE_Li256ELb0ELb1ELb0ELb0EEENS1_19SingleTileSchedulerILb0ELb0ELb1ELi128EEEEEEEEEvNT_6ParamsE,@"STO_CUDA_ENTRY STV_DEFAULT"
_ZN7cutlass13device_kernelIN5flash19enable_sm80_to_sm89INS1_16FlashAttnFwdSm80INS1_25CollectiveMainloopFwdSm80ILi8ELi1ELb1EN4cute5tupleIJNS5_1CILi128EEENS7_ILi64EEENS7_ILi256EEEEEELi256ENS_10bfloat16_tEfNS_4arch4Sm80ELb0ELb0ELb0ELb0ELb1ELb0ELb1ELb0EEENS1_21CollectiveEpilogueFwdINS6_IJS8_SA_S9_EEENS6_IJNS7_ILi1EEESI_SI_EEESC_SE_Li256ELb0ELb1ELb0ELb0EEENS1_19SingleTileSchedulerILb0ELb0ELb1ELi128EEEEEEEEEvNT_6ParamsE:
[----:B------:R-:W-:Y:S01]  /*0000*/  LDC R1, c[0x0][0x28] ;  /* 0x00000a00ff017b82 */ /* 0x000fe20000000800 */
[----:B------:R-:W-:Y:S05]  /*0010*/  EXIT ;  /* 0x000000000000794d */ /* 0x000fea0003800000 */
.L_x_0:
[----:B------:R-:W-:-:S00]  /*0020*/  BRA `(.L_x_0) ;  /* 0xfffffffc00fc7947 */ /* 0x000fc0000383ffff */
[----:B------:R-:W-:-:S00]  /*0030*/  NOP ;  /* 0x0000000000007918 */ /* 0x000fc00000000000 */
        /* <DEDUP_REMOVED lines=12> */
.L_x_18:


//--------------------- .text._ZN7cutlass13device_kernelIN5flash19enable_sm80_to_sm89INS1_16FlashAttnFwdSm80INS1_25CollectiveMainloopFwdSm80ILi8ELi1ELb1EN4cute5tupleIJNS5_1CILi128EEENS7_ILi64EEENS7_ILi256EEEEEELi256ENS_10bfloat16_tEfNS_4arch4Sm80ELb0ELb0ELb0ELb1ELb1ELb0ELb1ELb0EEENS1_21CollectiveEpilogueFwdINS6_IJS8_SA_S9_EEENS6_IJNS7_ILi1EEESI_SI_EEESC_SE_Li256ELb1ELb1ELb0ELb0EEENS1_19SingleTileSchedulerILb1ELb0ELb1ELi128EEEEEEEEEvNT_6ParamsE --------------------------
	.section	.text._ZN7cutlass13device_kernelIN5flash19enable_sm80_to_sm89INS1_16FlashAttnFwdSm80INS1_25CollectiveMainloopFwdSm80ILi8ELi1ELb1EN4cute5tupleIJNS5_1CILi128EEENS7_ILi64EEENS7_ILi256EEEEEELi256ENS_10bfloat16_tEfNS_4arch4Sm80ELb0ELb0ELb0ELb1ELb1ELb0ELb1ELb0EEENS1_21CollectiveEpilogueFwdINS6_IJS8_SA_S9_EEENS6_IJNS7_ILi1EEESI_SI_EEESC_SE_Li256ELb1ELb1ELb0ELb0EEENS1_19SingleTileSchedulerILb1ELb0ELb1ELi128EEEEEEEEEvNT_6ParamsE,"ax",@progbits
	.align	128
.text._ZN7cutlass13device_kernelIN5flash19enable_sm80_to_sm89INS1_16FlashAttnFwdSm80INS1_25CollectiveMainloopFwdSm80ILi8ELi1ELb1EN4cute5tupleIJNS5_1CILi128EEENS7_ILi64EEENS7_ILi256EEEEEELi256ENS_10bfloat16_tEfNS_4arch4Sm80ELb0ELb0ELb0ELb1ELb1ELb0ELb1ELb0EEENS1_21CollectiveEpilogueFwdINS6_IJS8_SA_S9_EEENS6_IJNS7_ILi1EEESI_SI_EEESC_SE_Li256ELb1ELb1ELb0ELb0EEENS1_19SingleTileSchedulerILb1ELb0ELb1ELi128EEEEEEEEEvNT_6ParamsE:
        .type           _ZN7cutlass13device_kernelIN5flash19enable_sm80_to_sm89INS1_16FlashAttnFwdSm80INS1_25CollectiveMainloopFwdSm80ILi8ELi1ELb1EN4cute5tupleIJNS5_1CILi128EEENS7_ILi64EEENS7_ILi256EEEEEELi256ENS_10bfloat16_tEfNS_4arch4Sm80ELb0ELb0ELb0ELb1ELb1ELb0ELb1ELb0EEENS1_21CollectiveEpilogueFwdINS6_IJS8_SA_S9_EEENS6_IJNS7_ILi1EEESI_SI_EEESC_SE_Li256ELb1ELb1ELb0ELb0EEENS1_19SingleTileSchedulerILb1ELb0ELb1ELi128EEEEEEEEEvNT_6ParamsE,@function
        .size           _ZN7cutlass13device_kernelIN5flash19enable_sm80_to_sm89INS1_16FlashAttnFwdSm80INS1_25CollectiveMainloopFwdSm80ILi8ELi1ELb1EN4cute5tupleIJNS5_1CILi128EEENS7_ILi64EEENS7_ILi256EEEEEELi256ENS_10bfloat16_tEfNS_4arch4Sm80ELb0ELb0ELb0ELb1ELb1ELb0ELb1ELb0EEENS1_21CollectiveEpilogueFwdINS6_IJS8_SA_S9_EEENS6_IJNS7_ILi1EEESI_SI_EEESC_SE_Li256ELb1ELb1ELb0ELb0EEENS1_19SingleTileSchedulerILb1ELb0ELb1ELi128EEEEEEEEEvNT_6ParamsE,(.L_x_19 - _ZN7cutlass13device_kernelIN5flash19enable_sm80_to_sm89INS1_16FlashAttnFwdSm80INS1_25CollectiveMainloopFwdSm80ILi8ELi1ELb1EN4cute5tupleIJNS5_1CILi128EEENS7_ILi64EEENS7_ILi256EEEEEELi256ENS_10bfloat16_tEfNS_4arch4Sm80ELb0ELb0ELb0ELb1ELb1ELb0ELb1ELb0EEENS1_21CollectiveEpilogueFwdINS6_IJS8_SA_S9_EEENS6_IJNS7_ILi1EEESI_SI_EEESC_SE_Li256ELb1ELb1ELb0ELb0EEENS1_19SingleTileSchedulerILb1ELb0ELb1ELi128EEEEEEEEEvNT_6ParamsE)
        .other          _ZN7cutlass13device_kernelIN5flash19enable_sm80_to_sm89INS1_16FlashAttnFwdSm80INS1_25CollectiveMainloopFwdSm80ILi8ELi1ELb1EN4cute5tupleIJNS5_1CILi128EEENS7_ILi64EEENS7_ILi256EEEEEELi256ENS_10bfloat16_tEfNS_4arch4Sm80ELb0ELb0ELb0ELb1ELb1ELb0ELb1ELb0EEENS1_21CollectiveEpilogueFwdINS6_IJS8_SA_S9_EEENS6_IJNS7_ILi1EEESI_SI_EEESC_SE_Li256ELb1ELb1ELb0ELb0EEENS1_19SingleTileSchedulerILb1ELb0ELb1ELi128EEEEEEEEEvNT_6ParamsE,@"STO_CUDA_ENTRY STV_DEFAULT"
_ZN7cutlass13device_kernelIN5flash19enable_sm80_to_sm89INS1_16FlashAttnFwdSm80INS1_25CollectiveMainloopFwdSm80ILi8ELi1ELb1EN4cute5tupleIJNS5_1CILi128EEENS7_ILi64EEENS7_ILi256EEEEEELi256ENS_10bfloat16_tEfNS_4arch4Sm80ELb0ELb0ELb0ELb1ELb1ELb0ELb1ELb0EEENS1_21CollectiveEpilogueFwdINS6_IJS8_SA_S9_EEENS6_IJNS7_ILi1EEESI_SI_EEESC_SE_Li256ELb1ELb1ELb0ELb0EEENS1_19SingleTileSchedulerILb1ELb0ELb1ELi128EEEEEEEEEvNT_6ParamsE:
[----:B------:R-:W-:Y:S01]  /*0000*/  LDC R1, c[0x0][0x28] ;  /* 0x00000a00ff017b82 */ /* 0x000fe20000000800 */
[----:B------:R-:W-:Y:S05]  /*0010*/  EXIT ;  /* 0x000000000000794d */ /* 0x000fea0003800000 */
.L_x_1:
        /* <DEDUP_REMOVED lines=14> */
.L_x_19:


//--------------------- .text._ZN7cutlass13device_kernelIN5flash19enable_sm80_to_sm89INS1_16FlashAttnFwdSm80INS1_25CollectiveMainloopFwdSm80ILi8ELi1ELb0EN4cute5tupleIJNS5_1CILi128EEENS7_ILi32EEENS7_ILi256EEEEEELi256ENS_10bfloat16_tEfNS_4arch4Sm80ELb0ELb0ELb0ELb1ELb1ELb1ELb1ELb0EEENS1_21CollectiveEpilogueFwdINS6_IJS8_SA_S9_EEENS6_IJNS7_ILi1EEESI_SI_EEESC_SE_Li256ELb1ELb1ELb0ELb0EEENS1_19SingleTileSchedulerILb1ELb0ELb1ELi128EEEEEEEEEvNT_6ParamsE --------------------------
	.section	.text._ZN7cutlass13device_kernelIN5flash19enable_sm80_to_sm89INS1_16FlashAttnFwdSm80INS1_25CollectiveMainloopFwdSm80ILi8ELi1ELb0EN4cute5tupleIJNS5_1CILi128EEENS7_ILi32EEENS7_ILi256EEEEEELi256ENS_10bfloat16_tEfNS_4arch4Sm80ELb0ELb0ELb0ELb1ELb1ELb1ELb1ELb0EEENS1_21CollectiveEpilogueFwdINS6_IJS8_SA_S9_EEENS6_IJNS7_ILi1EEESI_SI_EEESC_SE_Li256ELb1ELb1ELb0ELb0EEENS1_19SingleTileSchedulerILb1ELb0ELb1ELi128EEEEEEEEEvNT_6ParamsE,"ax",@progbits
	.align	128
.text._ZN7cutlass13device_kernelIN5flash19enable_sm80_to_sm89INS1_16FlashAttnFwdSm80INS1_25CollectiveMainloopFwdSm80ILi8ELi1ELb0EN4cute5tupleIJNS5_1CILi128EEENS7_ILi32EEENS7_ILi256EEEEEELi256ENS_10bfloat16_tEfNS_4arch4Sm80ELb0ELb0ELb0ELb1ELb1ELb1ELb1ELb0EEENS1_21CollectiveEpilogueFwdINS6_IJS8_SA_S9_EEENS6_IJNS7_ILi1EEESI_SI_EEESC_SE_Li256ELb1ELb1ELb0ELb0EEENS1_19SingleTileSchedulerILb1ELb0ELb1ELi128EEEEEEEEEvNT_6ParamsE:
        .type           _ZN7cutlass13device_kernelIN5flash19enable_sm80_to_sm89INS1_16FlashAttnFwdSm80INS1_25CollectiveMainloopFwdSm80ILi8ELi1ELb0EN4cute5tupleIJNS5_1CILi128EEENS7_ILi32EEENS7_ILi256EEEEEELi256ENS_10bfloat16_tEfNS_4arch4Sm80ELb0ELb0ELb0ELb1ELb1ELb1ELb1ELb0EEENS1_21CollectiveEpilogueFwdINS6_IJS8_SA_S9_EEENS6_IJNS7_ILi1EEESI_SI_EEESC_SE_Li256ELb1ELb1ELb0ELb0EEENS1_19SingleTileSchedulerILb1ELb0ELb1ELi128EEEEEEEEEvNT_6ParamsE,@function
        .size           _ZN7cutlass13device_kernelIN5flash19enable_sm80_to_sm89INS1_16FlashAttnFwdSm80INS1_25CollectiveMainloopFwdSm80ILi8ELi1ELb0EN4cute5tupleIJNS5_1CILi128EEENS7_ILi32EEENS7_ILi256EEEEEELi256ENS_10bfloat16_tEfNS_4arch4Sm80ELb0ELb0ELb0ELb1ELb1ELb1ELb1ELb0EEENS1_21CollectiveEpilogueFwdINS6_IJS8_SA_S9_EEENS6_IJNS7_ILi1EEESI_SI_EEESC_SE_Li256ELb1ELb1ELb0ELb0EEENS1_19SingleTileSchedulerILb1ELb0ELb1ELi128EEEEEEEEEvNT_6ParamsE,(.L_x_20 - _ZN7cutlass13device_kernelIN5flash19enable_sm80_to_sm89INS1_16FlashAttnFwdSm80INS1_25CollectiveMainloopFwdSm80ILi8ELi1ELb0EN4cute5tupleIJNS5_1CILi128EEENS7_ILi32EEENS7_ILi256EEEEEELi256ENS_10bfloat16_tEfNS_4arch4Sm80ELb0ELb0ELb0ELb1ELb1ELb1ELb1ELb0EEENS1_21CollectiveEpilogueFwdINS6_IJS8_SA_S9_EEENS6_IJNS7_ILi1EEESI_SI_EEESC_SE_Li256ELb1ELb1ELb0ELb0EEENS1_19SingleTileSchedulerILb1ELb0ELb1ELi128EEEEEEEEEvNT_6ParamsE)
        .other          _ZN7cutlass13device_kernelIN5flash19enable_sm80_to_sm89INS1_16FlashAttnFwdSm80INS1_25CollectiveMainloopFwdSm80ILi8ELi1ELb0EN4cute5tupleIJNS5_1CILi128EEENS7_ILi32EEENS7_ILi256EEEEEELi256ENS_10bfloat16_tEfNS_4arch4Sm80ELb0ELb0ELb0ELb1ELb1ELb1ELb1ELb0EEENS1_21CollectiveEpilogueFwdINS6_IJS8_SA_S9_EEENS6_IJNS7_ILi1EEESI_SI_EEESC_SE_Li256ELb1ELb1ELb0ELb0EEENS1_19SingleTileSchedulerILb1ELb0ELb1ELi128EEEEEEEEEvNT_6ParamsE,@"STO_CUDA_ENTRY STV_DEFAULT"
_ZN7cutlass13device_kernelIN5flash19enable_sm80_to_sm89INS1_16FlashAttnFwdSm80INS1_25CollectiveMainloopFwdSm80ILi8ELi1ELb0EN4cute5tupleIJNS5_1CILi128EEENS7_ILi32EEENS7_ILi256EEEEEELi256ENS_10bfloat16_tEfNS_4arch4Sm80ELb0ELb0ELb0ELb1ELb1ELb1ELb1ELb0EEENS1_21CollectiveEpilogueFwdINS6_IJS8_SA_S9_EEENS6_IJNS7_ILi1EEESI_SI_EEESC_SE_Li256ELb1ELb1ELb0ELb0EEENS1_19SingleTileSchedulerILb1ELb0ELb1ELi128EEEEEEEEEvNT_6ParamsE:
[----:B------:R-:W-:Y:S01]  /*0000*/  LDC R1, c[0x0][0x28] ;  /* 0x00000a00ff017b82 */ /* 0x000fe20000000800 */
[----:B------:R-:W-:Y:S05]  /*0010*/  EXIT ;  /* 0x000000000000794d */ /* 0x000fea0003800000 */
.L_x_2:
        /* <DEDUP_REMOVED lines=14> */
.L_x_20:


//--------------------- .text._ZN7cutlass13device_kernelIN5flash19enable_sm80_to_sm89INS1_16FlashAttnFwdSm80INS1_25CollectiveMainloopFwdSm80ILi8ELi1ELb1EN4cute5tupleIJNS5_1CILi128EEENS7_ILi48EEENS7_ILi256EEEEEELi256ENS_10bfloat16_tEfNS_4arch4Sm80ELb0ELb1ELb0ELb0ELb1ELb0ELb1ELb0EEENS1_21CollectiveEpilogueFwdINS6_IJS8_SA_S9_EEENS6_IJNS7_ILi1EEESI_SI_EEESC_SE_Li256ELb0ELb1ELb0ELb0EEENS1_19SingleTileSchedulerILb0ELb0ELb1ELi128EEEEEEEEEvNT_6ParamsE --------------------------
	.section	.text._ZN7cutlass13device_kernelIN5flash19enable_sm80_to_sm89INS1_16FlashAttnFwdSm80INS1_25CollectiveMainloopFwdSm80ILi8ELi1ELb1EN4cute5tupleIJNS5_1CILi128EEENS7_ILi48EEENS7_ILi256EEEEEELi256ENS_10bfloat16_tEfNS_4arch4Sm80ELb0ELb1ELb0ELb0ELb1ELb0ELb1ELb0EEENS1_21CollectiveEpilogueFwdINS6_IJS8_SA_S9_EEENS6_IJNS7_ILi1EEESI_SI_EEESC_SE_Li256ELb0ELb1ELb0ELb0EEENS1_19SingleTileSchedulerILb0ELb0ELb1ELi128EEEEEEEEEvNT_6ParamsE,"ax",@progbits
	.align	128
.text._ZN7cutlass13device_kernelIN5flash19enable_sm80_to_sm89INS1_16FlashAttnFwdSm80INS1_25CollectiveMainloopFwdSm80ILi8ELi1ELb1EN4cute5tupleIJNS5_1CILi128EEENS7_ILi48EEENS7_ILi256EEEEEELi256ENS_10bfloat16_tEfNS_4arch4Sm80ELb0ELb1ELb0ELb0ELb1ELb0ELb1ELb0EEENS1_21CollectiveEpilogueFwdINS6_IJS8_SA_S9_EEENS6_IJNS7_ILi1EEESI_SI_EEESC_SE_Li256ELb0ELb1ELb0ELb0EEENS1_19SingleTileSchedulerILb0ELb0ELb1ELi128EEEEEEEEEvNT_6ParamsE:
        .type           _ZN7cutlass13device_kernelIN5flash19enable_sm80_to_sm89INS1_16FlashAttnFwdSm80INS1_25CollectiveMainloopFwdSm80ILi8ELi1ELb1EN4cute5tupleIJNS5_1CILi128EEENS7_ILi48EEENS7_ILi256EEEEEELi256ENS_10bfloat16_tEfNS_4arch4Sm80ELb0ELb1ELb0ELb0ELb1ELb0ELb1ELb0EEENS1_21CollectiveEpilogueFwdINS6_IJS8_SA_S9_EEENS6_IJNS7_ILi1EEESI_SI_EEESC_SE_Li256ELb0ELb1ELb0ELb0EEENS1_19SingleTileSchedulerILb0ELb0ELb1ELi128EEEEEEEEEvNT_6ParamsE,@function
        .size           _ZN7cutlass13device_kernelIN5flash19enable_sm80_to_sm89INS1_16FlashAttnFwdSm80INS1_25CollectiveMainloopFwdSm80ILi8ELi1ELb1EN4cute5tupleIJNS5_1CILi128EEENS7_ILi48EEENS7_ILi256EEEEEELi256ENS_10bfloat16_tEfNS_4arch4Sm80ELb0ELb1ELb0ELb0ELb1ELb0ELb1ELb0EEENS1_21CollectiveEpilogueFwdINS6_IJS8_SA_S9_EEENS6_IJNS7_ILi1EEESI_SI_EEESC_SE_Li256ELb0ELb1ELb0ELb0EEENS1_19SingleTileSchedulerILb0ELb0ELb1ELi128EEEEEEEEEvNT_6ParamsE,(.L_x_21 - _ZN7cutlass13device_kernelIN5flash19enable_sm80_to_sm89INS1_16FlashAttnFwdSm80INS1_25CollectiveMainloopFwdSm80ILi8ELi1ELb1EN4cute5tupleIJNS5_1CILi128EEENS7_ILi48EEENS7_ILi256EEEEEELi256ENS_10bfloat16_tEfNS_4arch4Sm80ELb0ELb1ELb0ELb0ELb1ELb0ELb1ELb0EEENS1_21CollectiveEpilogueFwdINS6_IJS8_SA_S9_EEENS6_IJNS7_ILi1EEESI_SI_EEESC_SE_Li256ELb0ELb1ELb0ELb0EEENS1_19SingleTileSchedulerILb0ELb0ELb1ELi128EEEEEEEEEvNT_6ParamsE)
        .other          _ZN7cutlass13device_kernelIN5flash19enable_sm80_to_sm89INS1_16FlashAttnFwdSm80INS1_25CollectiveMainloopFwdSm80ILi8ELi1ELb1EN4cute5tupleIJNS5_1CILi128EEENS7_ILi48EEENS7_ILi256EEEEEELi256ENS_10bfloat16_tEfNS_4arch4Sm80ELb0ELb1ELb0ELb0ELb1ELb0ELb1ELb0EEENS1_21CollectiveEpilogueFwdINS6_IJS8_SA_S9_EEENS6_IJNS7_ILi1EEESI_SI_EEESC_SE_Li256ELb0ELb1ELb0ELb0EEENS1_19SingleTileSchedulerILb0ELb0ELb1ELi128EEEEEEEEEvNT_6ParamsE,@"STO_CUDA_ENTRY STV_DEFAULT"
_ZN7cutlass13device_kernelIN5flash19enable_sm80_to_sm89INS1_16FlashAttnFwdSm80INS1_25CollectiveMainloopFwdSm80ILi8ELi1ELb1EN4cute5tupleIJNS5_1CILi128EEENS7_ILi48EEENS7_ILi256EEEEEELi256ENS_10bfloat16_tEfNS_4arch4Sm80ELb0ELb1ELb0ELb0ELb1ELb0ELb1ELb0EEENS1_21CollectiveEpilogueFwdINS6_IJS8_SA_S9_EEENS6_IJNS7_ILi1EEESI_SI_EEESC_SE_Li256ELb0ELb1ELb0ELb0EEENS1_19SingleTileSchedulerILb0ELb0ELb1ELi128EEEEEEEEEvNT_6ParamsE:
[----:B------:R-:W-:Y:S01]  /*0000*/  LDC R1, c[0x0][0x28] ;  /* 0x00000a00ff017b82 */ /* 0x000fe20000000800 */
[----:B------:R-:W-:Y:S05]  /*0010*/  EXIT ;  /* 0x000000000000794d */ /* 0x000fea0003800000 */
.L_x_3:
        /* <DEDUP_REMOVED lines=14> */
.L_x_21:


//--------------------- .text._ZN7cutlass13device_kernelIN5flash19enable_sm80_to_sm89INS1_16FlashAttnFwdSm80INS1_25CollectiveMainloopFwdSm80ILi8ELi1ELb1EN4cute5tupleIJNS5_1CILi128EEENS7_ILi48EEENS7_ILi256EEEEEELi256ENS_10bfloat16_tEfNS_4arch4Sm80ELb0ELb1ELb0ELb1ELb1ELb0ELb1ELb0EEENS1_21CollectiveEpilogueFwdINS6_IJS8_SA_S9_EEENS6_IJNS7_ILi1EEESI_SI_EEESC_SE_Li256ELb1ELb1ELb0ELb0EEENS1_19SingleTileSchedulerILb1ELb0ELb1ELi128EEEEEEEEEvNT_6ParamsE --------------------------
	.section	.text._ZN7cutlass13device_kernelIN5flash19enable_sm80_to_sm89INS1_16FlashAttnFwdSm80INS1_25CollectiveMainloopFwdSm80ILi8ELi1ELb1EN4cute5tupleIJNS5_1CILi128EEENS7_ILi48EEENS7_ILi256EEEEEELi256ENS_10bfloat16_tEfNS_4arch4Sm80ELb0ELb1ELb0ELb1ELb1ELb0ELb1ELb0EEENS1_21CollectiveEpilogueFwdINS6_IJS8_SA_S9_EEENS6_IJNS7_ILi1EEESI_SI_EEESC_SE_Li256ELb1ELb1ELb0ELb0EEENS1_19SingleTileSchedulerILb1ELb0ELb1ELi128EEEEEEEEEvNT_6ParamsE,"ax",@progbits
	.align	128
.text._ZN7cutlass13device_kernelIN5flash19enable_sm80_to_sm89INS1_16FlashAttnFwdSm80INS1_25CollectiveMainloopFwdSm80ILi8ELi1ELb1EN4cute5tupleIJNS5_1CILi128EEENS7_ILi48EEENS7_ILi256EEEEEELi256ENS_10bfloat16_tEfNS_4arch4Sm80ELb0ELb1ELb0ELb1ELb1ELb0ELb1ELb0EEENS1_21CollectiveEpilogueFwdINS6_IJS8_SA_S9_EEENS6_IJNS7_ILi1EEESI_SI_EEESC_SE_Li256ELb1ELb1ELb0ELb0EEENS1_19SingleTileSchedulerILb1ELb0ELb1ELi128EEEEEEEEEvNT_6ParamsE:
        .type           _ZN7cutlass13device_kernelIN5flash19enable_sm80_to_sm89INS1_16FlashAttnFwdSm80INS1_25CollectiveMainloopFwdSm80ILi8ELi1ELb1EN4cute5tupleIJNS5_1CILi128EEENS7_ILi48EEENS7_ILi256EEEEEELi256ENS_10bfloat16_tEfNS_4arch4Sm80ELb0ELb1ELb0ELb1ELb1ELb0ELb1ELb0EEENS1_21CollectiveEpilogueFwdINS6_IJS8_SA_S9_EEENS6_IJNS7_ILi1EEESI_SI_EEESC_SE_Li256ELb1ELb1ELb0ELb0EEENS1_19SingleTileSchedulerILb1ELb0ELb1ELi128EEEEEEEEEvNT_6ParamsE,@function
        .size           _ZN7cutlass13device_kernelIN5flash19enable_sm80_to_sm89INS1_16FlashAttnFwdSm80INS1_25CollectiveMainloopFwdSm80ILi8ELi1ELb1EN4cute5tupleIJNS5_1CILi128EEENS7_ILi48EEENS7_ILi256EEEEEELi256ENS_10bfloat16_tEfNS_4arch4Sm80ELb0ELb1ELb0ELb1ELb1ELb0ELb1ELb0EEENS1_21CollectiveEpilogueFwdINS6_IJS8_SA_S9_EEENS6_IJNS7_ILi1EEESI_SI_EEESC_SE_Li256ELb1ELb1ELb0ELb0EEENS1_19SingleTileSchedulerILb1ELb0ELb1ELi128EEEEEEEEEvNT_6ParamsE,(.L_x_22 - _ZN7cutlass13device_kernelIN5flash19enable_sm80_to_sm89INS1_16FlashAttnFwdSm80INS1_25CollectiveMainloopFwdSm80ILi8ELi1ELb1EN4cute5tupleIJNS5_1CILi128EEENS7_ILi48EEENS7_ILi256EEEEEELi256ENS_10bfloat16_tEfNS_4arch4Sm80ELb0ELb1ELb0ELb1ELb1ELb0ELb1ELb0EEENS1_21CollectiveEpilogueFwdINS6_IJS8_SA_S9_EEENS6_IJNS7_ILi1EEESI_SI_EEESC_SE_Li256ELb1ELb1ELb0ELb0EEENS1_19SingleTileSchedulerILb1ELb0ELb1ELi128EEEEEEEEEvNT_6ParamsE)
        .other          _ZN7cutlass13device_kernelIN5flash19enable_sm80_to_sm89INS1_16FlashAttnFwdSm80INS1_25CollectiveMainloopFwdSm80ILi8ELi1ELb1EN4cute5tupleIJNS5_1CILi128EEENS7_ILi48EEENS7_ILi256EEEEEELi256ENS_10bfloat16_tEfNS_4arch4Sm80ELb0ELb1ELb0ELb1ELb1ELb0ELb1ELb0EEENS1_21CollectiveEpilogueFwdINS6_IJS8_SA_S9_EEENS6_IJNS7_ILi1EEESI_SI_EEESC_SE_Li256ELb1ELb1ELb0ELb0EEENS1_19SingleTileSchedulerILb1ELb0ELb1ELi128EEEEEEEEEvNT_6ParamsE,@"STO_CUDA_ENTRY STV_DEFAULT"
_ZN7cutlass13device_kernelIN5flash19enable_sm80_to_sm89INS1_16FlashAttnFwdSm80INS1_25CollectiveMainloopFwdSm80ILi8ELi1ELb1EN4cute5tupleIJNS5_1CILi128EEENS7_ILi48EEENS7_ILi256EEEEEELi256ENS_10bfloat16_tEfNS_4arch4Sm80ELb0ELb1ELb0ELb1ELb1ELb0ELb1ELb0EEENS1_21CollectiveEpilogueFwdINS6_IJS8_SA_S9_EEENS6_IJNS7_ILi1EEESI_SI_EEESC_SE_Li256ELb1ELb1ELb0ELb0EEENS1_19SingleTileSchedulerILb1ELb0ELb1ELi128EEEEEEEEEvNT_6ParamsE:
[----:B------:R-:W-:Y:S01]  /*0000*/  LDC R1, c[0x0][0x28] ;  /* 0x00000a00ff017b82 */ /* 0x000fe20000000800 */
[----:B------:R-:W-:Y:S05]  /*0010*/  EXIT ;  /* 0x000000000000794d */ /* 0x000fea0003800000 */
.L_x_4:
        /* <DEDUP_REMOVED lines=14> */
.L_x_22:


//--------------------- .text._ZN7cutlass13device_kernelIN5flash19enable_sm80_to_sm89INS1_16FlashAttnFwdSm80INS1_25CollectiveMainloopFwdSm80ILi8ELi1ELb0EN4cute5tupleIJNS5_1CILi128EEENS7_ILi32EEENS7_ILi256EEEEEELi256ENS_10bfloat16_tEfNS_4arch4Sm80ELb0ELb1ELb0ELb1ELb1ELb1ELb1ELb0EEENS1_21CollectiveEpilogueFwdINS6_IJS8_SA_S9_EEENS6_IJNS7_ILi1EEESI_SI_EEESC_SE_Li256ELb1ELb1ELb0ELb0EEENS1_19SingleTileSchedulerILb1ELb0ELb1ELi128EEEEEEEEEvNT_6ParamsE --------------------------
	.section	.text._ZN7cutlass13device_kernelIN5flash19enable_sm80_to_sm89INS1_16FlashAttnFwdSm80INS1_25CollectiveMainloopFwdSm80ILi8ELi1ELb0EN4cute5tupleIJNS5_1CILi128EEENS7_ILi32EEENS7_ILi256EEEEEELi256ENS_10bfloat16_tEfNS_4arch4Sm80ELb0ELb1ELb0ELb1ELb1ELb1ELb1ELb0EEENS1_21CollectiveEpilogueFwdINS6_IJS8_SA_S9_EEENS6_IJNS7_ILi1EEESI_SI_EEESC_SE_Li256ELb1ELb1ELb0ELb0EEENS1_19SingleTileSchedulerILb1ELb0ELb1ELi128EEEEEEEEEvNT_6ParamsE,"ax",@progbits
	.align	128
.text._ZN7cutlass13device_kernelIN5flash19enable_sm80_to_sm89INS1_16FlashAttnFwdSm80INS1_25CollectiveMainloopFwdSm80ILi8ELi1ELb0EN4cute5tupleIJNS5_1CILi128EEENS7_ILi32EEENS7_ILi256EEEEEELi256ENS_10bfloat16_tEfNS_4arch4Sm80ELb0ELb1ELb0ELb1ELb1ELb1ELb1ELb0EEENS1_21CollectiveEpilogueFwdINS6_IJS8_SA_S9_EEENS6_IJNS7_ILi1EEESI_SI_EEESC_SE_Li256ELb1ELb1ELb0ELb0EEENS1_19SingleTileSchedulerILb1ELb0ELb1ELi128EEEEEEEEEvNT_6ParamsE:
        .type           _ZN7cutlass13device_kernelIN5flash19enable_sm80_to_sm89INS1_16FlashAttnFwdSm80INS1_25CollectiveMainloopFwdSm80ILi8ELi1ELb0EN4cute5tupleIJNS5_1CILi128EEENS7_ILi32EEENS7_ILi256EEEEEELi256ENS_10bfloat16_tEfNS_4arch4Sm80ELb0ELb1ELb0ELb1ELb1ELb1ELb1ELb0EEENS1_21CollectiveEpilogueFwdINS6_IJS8_SA_S9_EEENS6_IJNS7_ILi1EEESI_SI_EEESC_SE_Li256ELb1ELb1ELb0ELb0EEENS1_19SingleTileSchedulerILb1ELb0ELb1ELi128EEEEEEEEEvNT_6ParamsE,@function
        .size           _ZN7cutlass13device_kernelIN5flash19enable_sm80_to_sm89INS1_16FlashAttnFwdSm80INS1_25CollectiveMainloopFwdSm80ILi8ELi1ELb0EN4cute5tupleIJNS5_1CILi128EEENS7_ILi32EEENS7_ILi256EEEEEELi256ENS_10bfloat16_tEfNS_4arch4Sm80ELb0ELb1ELb0ELb1ELb1ELb1ELb1ELb0EEENS1_21CollectiveEpilogueFwdINS6_IJS8_SA_S9_EEENS6_IJNS7_ILi1EEESI_SI_EEESC_SE_Li256ELb1ELb1ELb0ELb0EEENS1_19SingleTileSchedulerILb1ELb0ELb1ELi128EEEEEEEEEvNT_6ParamsE,(.L_x_23 - _ZN7cutlass13device_kernelIN5flash19enable_sm80_to_sm89INS1_16FlashAttnFwdSm80INS1_25CollectiveMainloopFwdSm80ILi8ELi1ELb0EN4cute5tupleIJNS5_1CILi128EEENS7_ILi32EEENS7_ILi256EEEEEELi256ENS_10bfloat16_tEfNS_4arch4Sm80ELb0ELb1ELb0ELb1ELb1ELb1ELb1ELb0EEENS1_21CollectiveEpilogueFwdINS6_IJS8_SA_S9_EEENS6_IJNS7_ILi1EEESI_SI_EEESC_SE_Li256ELb1ELb1ELb0ELb0EEENS1_19SingleTileSchedulerILb1ELb0ELb1ELi128EEEEEEEEEvNT_6ParamsE)
        .other          _ZN7cutlass13device_kernelIN5flash19enable_sm80_to_sm89INS1_16FlashAttnFwdSm80INS1_25CollectiveMainloopFwdSm80ILi8ELi1ELb0EN4cute5tupleIJNS5_1CILi128EEENS7_ILi32EEENS7_ILi256EEEEEELi256ENS_10bfloat16_tEfNS_4arch4Sm80ELb0ELb1ELb0ELb1ELb1ELb1ELb1ELb0EEENS1_21CollectiveEpilogueFwdINS6_IJS8_SA_S9_EEENS6_IJNS7_ILi1EEESI_SI_EEESC_SE_Li256ELb1ELb1ELb0ELb0EEENS1_19SingleTileSchedulerILb1ELb0ELb1ELi128EEEEEEEEEvNT_6ParamsE,@"STO_CUDA_ENTRY STV_DEFAULT"
_ZN7cutlass13device_kernelIN5flash19enable_sm80_to_sm89INS1_16FlashAttnFwdSm80INS1_25CollectiveMainloopFwdSm80ILi8ELi1ELb0EN4cute5tupleIJNS5_1CILi128EEENS7_ILi32EEENS7_ILi256EEEEEELi256ENS_10bfloat16_tEfNS_4arch4Sm80ELb0ELb1ELb0ELb1ELb1ELb1ELb1ELb0EEENS1_21CollectiveEpilogueFwdINS6_IJS8_SA_S9_EEENS6_IJNS7_ILi1EEESI_SI_EEESC_SE_Li256ELb1ELb1ELb0ELb0EEENS1_19SingleTileSchedulerILb1ELb0ELb1ELi128EEEEEEEEEvNT_6ParamsE:
[----:B------:R-:W-:Y:S01]  /*0000*/  LDC R1, c[0x0][0x28] ;  /* 0x00000a00ff017b82 */ /* 0x000fe20000000800 */
[----:B------:R-:W-:Y:S05]  /*0010*/  EXIT ;  /* 0x000000000000794d */ /* 0x000fea0003800000 */
.L_x_5:
        /* <DEDUP_REMOVED lines=14> */
.L_x_23:


//--------------------- .text._ZN7cutlass13device_kernelIN5flash19enable_sm80_to_sm89INS1_16FlashAttnFwdSm80INS1_25CollectiveMainloopFwdSm80ILi8ELi1ELb1EN4cute5tupleIJNS5_1CILi128EEENS7_ILi64EEENS7_ILi256EEEEEELi256ENS_10bfloat16_tEfNS_4arch4Sm80ELb1ELb0ELb0ELb0ELb1ELb0ELb1ELb0EEENS1_21CollectiveEpilogueFwdINS6_IJS8_SA_S9_EEENS6_IJNS7_ILi1EEESI_SI_EEESC_SE_Li256ELb0ELb1ELb0ELb0EEENS1_30DynamicPersistentTileSchedulerILi256ELi256ELb0ELb1ELb0EEEEEEEEEvNT_6ParamsE --------------------------
	.section	.text._ZN7cutlass13device_kernelIN5flash19enable_sm80_to_sm89INS1_16FlashAttnFwdSm80INS1_25CollectiveMainloopFwdSm80ILi8ELi1ELb1EN4cute5tupleIJNS5_1CILi128EEENS7_ILi64EEENS7_ILi256EEEEEELi256ENS_10bfloat16_tEfNS_4arch4Sm80ELb1ELb0ELb0ELb0ELb1ELb0ELb1ELb0EEENS1_21CollectiveEpilogueFwdINS6_IJS8_SA_S9_EEENS6_IJNS7_ILi1EEESI_SI_EEESC_SE_Li256ELb0ELb1ELb0ELb0EEENS1_30DynamicPersistentTileSchedulerILi256ELi256ELb0ELb1ELb0EEEEEEEEEvNT_6ParamsE,"ax",@progbits
	.align	128
.text._ZN7cutlass13device_kernelIN5flash19enable_sm80_to_sm89INS1_16FlashAttnFwdSm80INS1_25CollectiveMainloopFwdSm80ILi8ELi1ELb1EN4cute5tupleIJNS5_1CILi128EEENS7_ILi64EEENS7_ILi256EEEEEELi256ENS_10bfloat16_tEfNS_4arch4Sm80ELb1ELb0ELb0ELb0ELb1ELb0ELb1ELb0EEENS1_21CollectiveEpilogueFwdINS6_IJS8_SA_S9_EEENS6_IJNS7_ILi1EEESI_SI_EEESC_SE_Li256ELb0ELb1ELb0ELb0EEENS1_30DynamicPersistentTileSchedulerILi256ELi256ELb0ELb1ELb0EEEEEEEEEvNT_6ParamsE:
        .type           _ZN7cutlass13device_kernelIN5flash19enable_sm80_to_sm89INS1_16FlashAttnFwdSm80INS1_25CollectiveMainloopFwdSm80ILi8ELi1ELb1EN4cute5tupleIJNS5_1CILi128EEENS7_ILi64EEENS7_ILi256EEEEEELi256ENS_10bfloat16_tEfNS_4arch4Sm80ELb1ELb0ELb0ELb0ELb1ELb0ELb1ELb0EEENS1_21CollectiveEpilogueFwdINS6_IJS8_SA_S9_EEENS6_IJNS7_ILi1EEESI_SI_EEESC_SE_Li256ELb0ELb1ELb0ELb0EEENS1_30DynamicPersistentTileSchedulerILi256ELi256ELb0ELb1ELb0EEEEEEEEEvNT_6ParamsE,@function
        .size           _ZN7cutlass13device_kernelIN5flash19enable_sm80_to_sm89INS1_16FlashAttnFwdSm80INS1_25CollectiveMainloopFwdSm80ILi8ELi1ELb1EN4cute5tupleIJNS5_1CILi128EEENS7_ILi64EEENS7_ILi256EEEEEELi256ENS_10bfloat16_tEfNS_4arch4Sm80ELb1ELb0ELb0ELb0ELb1ELb0ELb1ELb0EEENS1_21CollectiveEpilogueFwdINS6_IJS8_SA_S9_EEENS6_IJNS7_ILi1EEESI_SI_EEESC_SE_Li256ELb0ELb1ELb0ELb0EEENS1_30DynamicPersistentTileSchedulerILi256ELi256ELb0ELb1ELb0EEEEEEEEEvNT_6ParamsE,(.L_x_24 - _ZN7cutlass13device_kernelIN5flash19enable_sm80_to_sm89INS1_16FlashAttnFwdSm80INS1_25CollectiveMainloopFwdSm80ILi8ELi1ELb1EN4cute5tupleIJNS5_1CILi128EEENS7_ILi64EEENS7_ILi256EEEEEELi256ENS_10bfloat16_tEfNS_4arch4Sm80ELb1ELb0ELb0ELb0ELb1ELb0ELb1ELb0EEENS1_21CollectiveEpilogueFwdINS6_IJS8_SA_S9_EEENS6_IJNS7_ILi1EEESI_SI_EEESC_SE_Li256ELb0ELb1ELb0ELb0EEENS1_30DynamicPersistentTileSchedulerILi256ELi256ELb0ELb1ELb0EEEEEEEEEvNT_6ParamsE)
        .other          _ZN7cutlass13device_kernelIN5flash19enable_sm80_to_sm89INS1_16FlashAttnFwdSm80INS1_25CollectiveMainloopFwdSm80ILi8ELi1ELb1EN4cute5tupleIJNS5_1CILi128EEENS7_ILi64EEENS7_ILi256EEEEEELi256ENS_10bfloat16_tEfNS_4arch4Sm80ELb1ELb0ELb0ELb0ELb1ELb0ELb1ELb0EEENS1_21CollectiveEpilogueFwdINS6_IJS8_SA_S9_EEENS6_IJNS7_ILi1EEESI_SI_EEESC_SE_Li256ELb0ELb1ELb0ELb0EEENS1_30DynamicPersistentTileSchedulerILi256ELi256ELb0ELb1ELb0EEEEEEEEEvNT_6ParamsE,@"STO_CUDA_ENTRY STV_DEFAULT"
_ZN7cutlass13device_kernelIN5flash19enable_sm80_to_sm89INS1_16FlashAttnFwdSm80INS1_25CollectiveMainloopFwdSm80ILi8ELi1ELb1EN4cute5tupleIJNS5_1CILi128EEENS7_ILi64EEENS7_ILi256EEEEEELi256ENS_10bfloat16_tEfNS_4arch4Sm80ELb1ELb0ELb0ELb0ELb1ELb0ELb1ELb0EEENS1_21CollectiveEpilogueFwdINS6_IJS8_SA_S9_EEENS6_IJNS7_ILi1EEESI_SI_EEESC_SE_Li256ELb0ELb1ELb0ELb0EEENS1_30DynamicPersistentTileSchedulerILi256ELi256ELb0ELb1ELb0EEEEEEEEEvNT_6ParamsE:
[----:B------:R-:W-:Y:S01]  /*0000*/  LDC R1, c[0x0][0x28] ;  /* 0x00000a00ff017b82 */ /* 0x000fe20000000800 */
[----:B------:R-:W-:Y:S05]  /*0010*/  EXIT ;  /* 0x000000000000794d */ /* 0x000fea0003800000 */
.L_x_6:
        /* <DEDUP_REMOVED lines=14> */
.L_x_24:


//--------------------- .text._ZN7cutlass13device_kernelIN5flash19enable_sm80_to_sm89INS1_16FlashAttnFwdSm80INS1_25CollectiveMainloopFwdSm80ILi8ELi1ELb1EN4cute5tupleIJNS5_1CILi128EEENS7_ILi64EEENS7_ILi256EEEEEELi256ENS_10bfloat16_tEfNS_4arch4Sm80ELb1ELb0ELb0ELb1ELb1ELb0ELb1ELb0EEENS1_21CollectiveEpilogueFwdINS6_IJS8_SA_S9_EEENS6_IJNS7_ILi1EEESI_SI_EEESC_SE_Li256ELb1ELb1ELb0ELb0EEENS1_19SingleTileSchedulerILb1ELb0ELb1ELi128EEEEEEEEEvNT_6ParamsE --------------------------
	.section	.text._ZN7cutlass13device_kernelIN5flash19enable_sm80_to_sm89INS1_16FlashAttnFwdSm80INS1_25CollectiveMainloopFwdSm80ILi8ELi1ELb1EN4cute5tupleIJNS5_1CILi128EEENS7_ILi64EEENS7_ILi256EEEEEELi256ENS_10bfloat16_tEfNS_4arch4Sm80ELb1ELb0ELb0ELb1ELb1ELb0ELb1ELb0EEENS1_21CollectiveEpilogueFwdINS6_IJS8_SA_S9_EEENS6_IJNS7_ILi1EEESI_SI_EEESC_SE_Li256ELb1ELb1ELb0ELb0EEENS1_19SingleTileSchedulerILb1ELb0ELb1ELi128EEEEEEEEEvNT_6ParamsE,"ax",@progbits
	.align	128
.text._ZN7cutlass13device_kernelIN5flash19enable_sm80_to_sm89INS1_16FlashAttnFwdSm80INS1_25CollectiveMainloopFwdSm80ILi8ELi1ELb1EN4cute5tupleIJNS5_1CILi128EEENS7_ILi64EEENS7_ILi256EEEEEELi256ENS_10bfloat16_tEfNS_4arch4Sm80ELb1ELb0ELb0ELb1ELb1ELb0ELb1ELb0EEENS1_21CollectiveEpilogueFwdINS6_IJS8_SA_S9_EEENS6_IJNS7_ILi1EEESI_SI_EEESC_SE_Li256ELb1ELb1ELb0ELb0EEENS1_19SingleTileSchedulerILb1ELb0ELb1ELi128EEEEEEEEEvNT_6ParamsE:
        .type           _ZN7cutlass13device_kernelIN5flash19enable_sm80_to_sm89INS1_16FlashAttnFwdSm80INS1_25CollectiveMainloopFwdSm80ILi8ELi1ELb1EN4cute5tupleIJNS5_1CILi128EEENS7_ILi64EEENS7_ILi256EEEEEELi256ENS_10bfloat16_tEfNS_4arch4Sm80ELb1ELb0ELb0ELb1ELb1ELb0ELb1ELb0EEENS1_21CollectiveEpilogueFwdINS6_IJS8_SA_S9_EEENS6_IJNS7_ILi1EEESI_SI_EEESC_SE_Li256ELb1ELb1ELb0ELb0EEENS1_19SingleTileSchedulerILb1ELb0ELb1ELi128EEEEEEEEEvNT_6ParamsE,@function
        .size           _ZN7cutlass13device_kernelIN5flash19enable_sm80_to_sm89INS1_16FlashAttnFwdSm80INS1_25CollectiveMainloopFwdSm80ILi8ELi1ELb1EN4cute5tupleIJNS5_1CILi128EEENS7_ILi64EEENS7_ILi256EEEEEELi256ENS_10bfloat16_tEfNS_4arch4Sm80ELb1ELb0ELb0ELb1ELb1ELb0ELb1ELb0EEENS1_21CollectiveEpilogueFwdINS6_IJS8_SA_S9_EEENS6_IJNS7_ILi1EEESI_SI_EEESC_SE_Li256ELb1ELb1ELb0ELb0EEENS1_19SingleTileSchedulerILb1ELb0ELb1ELi128EEEEEEEEEvNT_6ParamsE,(.L_x_25 - _ZN7cutlass13device_kernelIN5flash19enable_sm80_to_sm89INS1_16FlashAttnFwdSm80INS1_25CollectiveMainloopFwdSm80ILi8ELi1ELb1EN4cute5tupleIJNS5_1CILi128EEENS7_ILi64EEENS7_ILi256EEEEEELi256ENS_10bfloat16_tEfNS_4arch4Sm80ELb1ELb0ELb0ELb1ELb1ELb0ELb1ELb0EEENS1_21CollectiveEpilogueFwdINS6_IJS8_SA_S9_EEENS6_IJNS7_ILi1EEESI_SI_EEESC_SE_Li256ELb1ELb1ELb0ELb0EEENS1_19SingleTileSchedulerILb1ELb0ELb1ELi128EEEEEEEEEvNT_6ParamsE)
        .other          _ZN7cutlass13device_kernelIN5flash19enable_sm80_to_sm89INS1_16FlashAttnFwdSm80INS1_25CollectiveMainloopFwdSm80ILi8ELi1ELb1EN4cute5tupleIJNS5_1CILi128EEENS7_ILi64EEENS7_ILi256EEEEEELi256ENS_10bfloat16_tEfNS_4arch4Sm80ELb1ELb0ELb0ELb1ELb1ELb0ELb1ELb0EEENS1_21CollectiveEpilogueFwdINS6_IJS8_SA_S9_EEENS6_IJNS7_ILi1EEESI_SI_EEESC_SE_Li256ELb1ELb1ELb0ELb0EEENS1_19SingleTileSchedulerILb1ELb0ELb1ELi128EEEEEEEEEvNT_6ParamsE,@"STO_CUDA_ENTRY STV_DEFAULT"
_ZN7cutlass13device_kernelIN5flash19enable_sm80_to_sm89INS1_16FlashAttnFwdSm80INS1_25CollectiveMainloopFwdSm80ILi8ELi1ELb1EN4cute5tupleIJNS5_1CILi128EEENS7_ILi64EEENS7_ILi256EEEEEELi256ENS_10bfloat16_tEfNS_4arch4Sm80ELb1ELb0ELb0ELb1ELb1ELb0ELb1ELb0EEENS1_21CollectiveEpilogueFwdINS6_IJS8_SA_S9_EEENS6_IJNS7_ILi1EEESI_SI_EEESC_SE_Li256ELb1ELb1ELb0ELb0EEENS1_19SingleTileSchedulerILb1ELb0ELb1ELi128EEEEEEEEEvNT_6ParamsE:
[----:B------:R-:W-:Y:S01]  /*0000*/  LDC R1, c[0x0][0x28] ;  /* 0x00000a00ff017b82 */ /* 0x000fe20000000800 */
[----:B------:R-:W-:Y:S05]  /*0010*/  EXIT ;  /* 0x000000000000794d */ /* 0x000fea0003800000 */
.L_x_7:
        /* <DEDUP_REMOVED lines=14> */
.L_x_25:


//--------------------- .text._ZN7cutlass13device_kernelIN5flash19enable_sm80_to_sm89INS1_16FlashAttnFwdSm80INS1_25CollectiveMainloopFwdSm80ILi8ELi1ELb0EN4cute5tupleIJNS5_1CILi128EEENS7_ILi32EEENS7_ILi256EEEEEELi256ENS_10bfloat16_tEfNS_4arch4Sm80ELb1ELb0ELb0ELb1ELb1ELb1ELb1ELb0EEENS1_21CollectiveEpilogueFwdINS6_IJS8_SA_S9_EEENS6_IJNS7_ILi1EEESI_SI_EEESC_SE_Li256ELb1ELb1ELb0ELb0EEENS1_19SingleTileSchedulerILb1ELb0ELb1ELi128EEEEEEEEEvNT_6ParamsE --------------------------
	.section	.text._ZN7cutlass13device_kernelIN5flash19enable_sm80_to_sm89INS1_16FlashAttnFwdSm80INS1_25CollectiveMainloopFwdSm80ILi8ELi1ELb0EN4cute5tupleIJNS5_1CILi128EEENS7_ILi32EEENS7_ILi256EEEEEELi256ENS_10bfloat16_tEfNS_4arch4Sm80ELb1ELb0ELb0ELb1ELb1ELb1ELb1ELb0EEENS1_21CollectiveEpilogueFwdINS6_IJS8_SA_S9_EEENS6_IJNS7_ILi1EEESI_SI_EEESC_SE_Li256ELb1ELb1ELb0ELb0EEENS1_19SingleTileSchedulerILb1ELb0ELb1ELi128EEEEEEEEEvNT_6ParamsE,"ax",@progbits
	.align	128
.text._ZN7cutlass13device_kernelIN5flash19enable_sm80_to_sm89INS1_16FlashAttnFwdSm80INS1_25CollectiveMainloopFwdSm80ILi8ELi1ELb0EN4cute5tupleIJNS5_1CILi128EEENS7_ILi32EEENS7_ILi256EEEEEELi256ENS_10bfloat16_tEfNS_4arch4Sm80ELb1ELb0ELb0ELb1ELb1ELb1ELb1ELb0EEENS1_21CollectiveEpilogueFwdINS6_IJS8_SA_S9_EEENS6_IJNS7_ILi1EEESI_SI_EEESC_SE_Li256ELb1ELb1ELb0ELb0EEENS1_19SingleTileSchedulerILb1ELb0ELb1ELi128EEEEEEEEEvNT_6ParamsE:
        .type           _ZN7cutlass13device_kernelIN5flash19enable_sm80_to_sm89INS1_16FlashAttnFwdSm80INS1_25CollectiveMainloopFwdSm80ILi8ELi1ELb0EN4cute5tupleIJNS5_1CILi128EEENS7_ILi32EEENS7_ILi256EEEEEELi256ENS_10bfloat16_tEfNS_4arch4Sm80ELb1ELb0ELb0ELb1ELb1ELb1ELb1ELb0EEENS1_21CollectiveEpilogueFwdINS6_IJS8_SA_S9_EEENS6_IJNS7_ILi1EEESI_SI_EEESC_SE_Li256ELb1ELb1ELb0ELb0EEENS1_19SingleTileSchedulerILb1ELb0ELb1ELi128EEEEEEEEEvNT_6ParamsE,@function
        .size           _ZN7cutlass13device_kernelIN5flash19enable_sm80_to_sm89INS1_16FlashAttnFwdSm80INS1_25CollectiveMainloopFwdSm80ILi8ELi1ELb0EN4cute5tupleIJNS5_1CILi128EEENS7_ILi32EEENS7_ILi256EEEEEELi256ENS_10bfloat16_tEfNS_4arch4Sm80ELb1ELb0ELb0ELb1ELb1ELb1ELb1ELb0EEENS1_21CollectiveEpilogueFwdINS6_IJS8_SA_S9_EEENS6_IJNS7_ILi1EEESI_SI_EEESC_SE_Li256ELb1ELb1ELb0ELb0EEENS1_19SingleTileSchedulerILb1ELb0ELb1ELi128EEEEEEEEEvNT_6ParamsE,(.L_x_26 - _ZN7cutlass13device_kernelIN5flash19enable_sm80_to_sm89INS1_16FlashAttnFwdSm80INS1_25CollectiveMainloopFwdSm80ILi8ELi1ELb0EN4cute5tupleIJNS5_1CILi128EEENS7_ILi32EEENS7_ILi256EEEEEELi256ENS_10bfloat16_tEfNS_4arch4Sm80ELb1ELb0ELb0ELb1ELb1ELb1ELb1ELb0EEENS1_21CollectiveEpilogueFwdINS6_IJS8_SA_S9_EEENS6_IJNS7_ILi1EEESI_SI_EEESC_SE_Li256ELb1ELb1ELb0ELb0EEENS1_19SingleTileSchedulerILb1ELb0ELb1ELi128EEEEEEEEEvNT_6ParamsE)
        .other          _ZN7cutlass13device_kernelIN5flash19enable_sm80_to_sm89INS1_16FlashAttnFwdSm80INS1_25CollectiveMainloopFwdSm80ILi8ELi1ELb0EN4cute5tupleIJNS5_1CILi128EEENS7_ILi32EEENS7_ILi256EEEEEELi256ENS_10bfloat16_tEfNS_4arch4Sm80ELb1ELb0ELb0ELb1ELb1ELb1ELb1ELb0EEENS1_21CollectiveEpilogueFwdINS6_IJS8_SA_S9_EEENS6_IJNS7_ILi1EEESI_SI_EEESC_SE_Li256ELb1ELb1ELb0ELb0EEENS1_19SingleTileSchedulerILb1ELb0ELb1ELi128EEEEEEEEEvNT_6ParamsE,@"STO_CUDA_ENTRY STV_DEFAULT"
_ZN7cutlass13device_kernelIN5flash19enable_sm80_to_sm89INS1_16FlashAttnFwdSm80INS1_25CollectiveMainloopFwdSm80ILi8ELi1ELb0EN4cute5tupleIJNS5_1CILi128EEENS7_ILi32EEENS7_ILi256EEEEEELi256ENS_10bfloat16_tEfNS_4arch4Sm80ELb1ELb0ELb0ELb1ELb1ELb1ELb1ELb0EEENS1_21CollectiveEpilogueFwdINS6_IJS8_SA_S9_EEENS6_IJNS7_ILi1EEESI_SI_EEESC_SE_Li256ELb1ELb1ELb0ELb0EEENS1_19SingleTileSchedulerILb1ELb0ELb1ELi128EEEEEEEEEvNT_6ParamsE:
[----:B------:R-:W-:Y:S01]  /*0000*/  LDC R1, c[0x0][0x28] ;  /* 0x00000a00ff017b82 */ /* 0x000fe20000000800 */
[----:B------:R-:W-:Y:S05]  /*0010*/  EXIT ;  /* 0x000000000000794d */ /* 0x000fea0003800000 */
.L_x_8:
        /* <DEDUP_REMOVED lines=14> */
.L_x_26:


//--------------------- .text._ZN7cutlass13device_kernelIN5flash19enable_sm80_to_sm89INS1_16FlashAttnFwdSm80INS1_25CollectiveMainloopFwdSm80ILi8ELi1ELb0EN4cute5tupleIJNS5_1CILi128EEENS7_ILi96EEENS7_ILi256EEEEEELi256ENS_10bfloat16_tEfNS_4arch4Sm80ELb0ELb0ELb0ELb0ELb1ELb0ELb1ELb0EEENS1_21CollectiveEpilogueFwdINS6_IJS8_SA_S9_EEENS6_IJNS7_ILi1EEESI_SI_EEESC_SE_Li256ELb0ELb1ELb0ELb0EEENS1_19SingleTileSchedulerILb0ELb0ELb1ELi128EEEEEEEEEvNT_6ParamsE --------------------------
	.section	.text._ZN7cutlass13device_kernelIN5flash19enable_sm80_to_sm89INS1_16FlashAttnFwdSm80INS1_25CollectiveMainloopFwdSm80ILi8ELi1ELb0EN4cute5tupleIJNS5_1CILi128EEENS7_ILi96EEENS7_ILi256EEEEEELi256ENS_10bfloat16_tEfNS_4arch4Sm80ELb0ELb0ELb0ELb0ELb1ELb0ELb1ELb0EEENS1_21CollectiveEpilogueFwdINS6_IJS8_SA_S9_EEENS6_IJNS7_ILi1EEESI_SI_EEESC_SE_Li256ELb0ELb1ELb0ELb0EEENS1_19SingleTileSchedulerILb0ELb0ELb1ELi128EEEEEEEEEvNT_6ParamsE,"ax",@progbits
	.align	128
.text._ZN7cutlass13device_kernelIN5flash19enable_sm80_to_sm89INS1_16FlashAttnFwdSm80INS1_25CollectiveMainloopFwdSm80ILi8ELi1ELb0EN4cute5tupleIJNS5_1CILi128EEENS7_ILi96EEENS7_ILi256EEEEEELi256ENS_10bfloat16_tEfNS_4arch4Sm80ELb0ELb0ELb0ELb0ELb1ELb0ELb1ELb0EEENS1_21CollectiveEpilogueFwdINS6_IJS8_SA_S9_EEENS6_IJNS7_ILi1EEESI_SI_EEESC_SE_Li256ELb0ELb1ELb0ELb0EEENS1_19SingleTileSchedulerILb0ELb0ELb1ELi128EEEEEEEEEvNT_6ParamsE:
        .type           _ZN7cutlass13device_kernelIN5flash19enable_sm80_to_sm89INS1_16FlashAttnFwdSm80INS1_25CollectiveMainloopFwdSm80ILi8ELi1ELb0EN4cute5tupleIJNS5_1CILi128EEENS7_ILi96EEENS7_ILi256EEEEEELi256ENS_10bfloat16_tEfNS_4arch4Sm80ELb0ELb0ELb0ELb0ELb1ELb0ELb1ELb0EEENS1_21CollectiveEpilogueFwdINS6_IJS8_SA_S9_EEENS6_IJNS7_ILi1EEESI_SI_EEESC_SE_Li256ELb0ELb1ELb0ELb0EEENS1_19SingleTileSchedulerILb0ELb0ELb1ELi128EEEEEEEEEvNT_6ParamsE,@function
        .size           _ZN7cutlass13device_kernelIN5flash19enable_sm80_to_sm89INS1_16FlashAttnFwdSm80INS1_25CollectiveMainloopFwdSm80ILi8ELi1ELb0EN4cute5tupleIJNS5_1CILi128EEENS7_ILi96EEENS7_ILi256EEEEEELi256ENS_10bfloat16_tEfNS_4arch4Sm80ELb0ELb0ELb0ELb0ELb1ELb0ELb1ELb0EEENS1_21CollectiveEpilogueFwdINS6_IJS8_SA_S9_EEENS6_IJNS7_ILi1EEESI_SI_EEESC_SE_Li256ELb0ELb1ELb0ELb0EEENS1_19SingleTileSchedulerILb0ELb0ELb1ELi128EEEEEEEEEvNT_6ParamsE,(.L_x_27 - _ZN7cutlass13device_kernelIN5flash19enable_sm80_to_sm89INS1_16FlashAttnFwdSm80INS1_25CollectiveMainloopFwdSm80ILi8ELi1ELb0EN4cute5tupleIJNS5_1CILi128EEENS7_ILi96EEENS7_ILi256EEEEEELi256ENS_10bfloat16_tEfNS_4arch4Sm80ELb0ELb0ELb0ELb0ELb1ELb0ELb1ELb0EEENS1_21CollectiveEpilogueFwdINS6_IJS8_SA_S9_EEENS6_IJNS7_ILi1EEESI_SI_EEESC_SE_Li256ELb0ELb1ELb0ELb0EEENS1_19SingleTileSchedulerILb0ELb0ELb1ELi128EEEEEEEEEvNT_6ParamsE)
        .other          _ZN7cutlass13device_kernelIN5flash19enable_sm80_to_sm89INS1_16FlashAttnFwdSm80INS1_25CollectiveMainloopFwdSm80ILi8ELi1ELb0EN4cute5tupleIJNS5_1CILi128EEENS7_ILi96EEENS7_ILi256EEEEEELi256ENS_10bfloat16_tEfNS_4arch4Sm80ELb0ELb0ELb0ELb0ELb1ELb0ELb1ELb0EEENS1_21CollectiveEpilogueFwdINS6_IJS8_SA_S9_EEENS6_IJNS7_ILi1EEESI_SI_EEESC_SE_Li256ELb0ELb1ELb0ELb0EEENS1_19SingleTileSchedulerILb0ELb0ELb1ELi128EEEEEEEEEvNT_6ParamsE,@"STO_CUDA_ENTRY STV_DEFAULT"
_ZN7cutlass13device_kernelIN5flash19enable_sm80_to_sm89INS1_16FlashAttnFwdSm80INS1_25CollectiveMainloopFwdSm80ILi8ELi1ELb0EN4cute5tupleIJNS5_1CILi128EEENS7_ILi96EEENS7_ILi256EEEEEELi256ENS_10bfloat16_tEfNS_4arch4Sm80ELb0ELb0ELb0ELb0ELb1ELb0ELb1ELb0EEENS1_21CollectiveEpilogueFwdINS6_IJS8_SA_S9_EEENS6_IJNS7_ILi1EEESI_SI_EEESC_SE_Li256ELb0ELb1ELb0ELb0EEENS1_19SingleTileSchedulerILb0ELb0ELb1ELi128EEEEEEEEEvNT_6ParamsE:
[----:B------:R-:W-:Y:S01]  /*0000*/  LDC R1, c[0x0][0x28] ;  /* 0x00000a00ff017b82 */ /* 0x000fe20000000800 */
[----:B------:R-:W-:Y:S05]  /*0010*/  EXIT ;  /* 0x000000000000794d */ /* 0x000fea0003800000 */
.L_x_9:
        /* <DEDUP_REMOVED lines=14> */
.L_x_27:


//--------------------- .text._ZN7cutlass13device_kernelIN5flash19enable_sm80_to_sm89INS1_16FlashAttnFwdSm80INS1_25CollectiveMainloopFwdSm80ILi8ELi1ELb0EN4cute5tupleIJNS5_1CILi128EEENS7_ILi96EEENS7_ILi256EEEEEELi256ENS_10bfloat16_tEfNS_4arch4Sm80ELb0ELb0ELb0ELb1ELb1ELb0ELb1ELb0EEENS1_21CollectiveEpilogueFwdINS6_IJS8_SA_S9_EEENS6_IJNS7_ILi1EEESI_SI_EEESC_SE_Li256ELb1ELb1ELb0ELb0EEENS1_19SingleTileSchedulerILb1ELb0ELb1ELi128EEEEEEEEEvNT_6ParamsE --------------------------
	.section	.text._ZN7cutlass13device_kernelIN5flash19enable_sm80_to_sm89INS1_16FlashAttnFwdSm80INS1_25CollectiveMainloopFwdSm80ILi8ELi1ELb0EN4cute5tupleIJNS5_1CILi128EEENS7_ILi96EEENS7_ILi256EEEEEELi256ENS_10bfloat16_tEfNS_4arch4Sm80ELb0ELb0ELb0ELb1ELb1ELb0ELb1ELb0EEENS1_21CollectiveEpilogueFwdINS6_IJS8_SA_S9_EEENS6_IJNS7_ILi1EEESI_SI_EEESC_SE_Li256ELb1ELb1ELb0ELb0EEENS1_19SingleTileSchedulerILb1ELb0ELb1ELi128EEEEEEEEEvNT_6ParamsE,"ax",@progbits
	.align	128
.text._ZN7cutlass13device_kernelIN5flash19enable_sm80_to_sm89INS1_16FlashAttnFwdSm80INS1_25CollectiveMainloopFwdSm80ILi8ELi1ELb0EN4cute5tupleIJNS5_1CILi128EEENS7_ILi96EEENS7_ILi256EEEEEELi256ENS_10bfloat16_tEfNS_4arch4Sm80ELb0ELb0ELb0ELb1ELb1ELb0ELb1ELb0EEENS1_21CollectiveEpilogueFwdINS6_IJS8_SA_S9_EEENS6_IJNS7_ILi1EEESI_SI_EEESC_SE_Li256ELb1ELb1ELb0ELb0EEENS1_19SingleTileSchedulerILb1ELb0ELb1ELi128EEEEEEEEEvNT_6ParamsE:
        .type           _ZN7cutlass13device_kernelIN5flash19enable_sm80_to_sm89INS1_16FlashAttnFwdSm80INS1_25CollectiveMainloopFwdSm80ILi8ELi1ELb0EN4cute5tupleIJNS5_1CILi128EEENS7_ILi96EEENS7_ILi256EEEEEELi256ENS_10bfloat16_tEfNS_4arch4Sm80ELb0ELb0ELb0ELb1ELb1ELb0ELb1ELb0EEENS1_21CollectiveEpilogueFwdINS6_IJS8_SA_S9_EEENS6_IJNS7_ILi1EEESI_SI_EEESC_SE_Li256ELb1ELb1ELb0ELb0EEENS1_19SingleTileSchedulerILb1ELb0ELb1ELi128EEEEEEEEEvNT_6ParamsE,@function
        .size           _ZN7cutlass13device_kernelIN5flash19enable_sm80_to_sm89INS1_16FlashAttnFwdSm80INS1_25CollectiveMainloopFwdSm80ILi8ELi1ELb0EN4cute5tupleIJNS5_1CILi128EEENS7_ILi96EEENS7_ILi256EEEEEELi256ENS_10bfloat16_tEfNS_4arch4Sm80ELb0ELb0ELb0ELb1ELb1ELb0ELb1ELb0EEENS1_21CollectiveEpilogueFwdINS6_IJS8_SA_S9_EEENS6_IJNS7_ILi1EEESI_SI_EEESC_SE_Li256ELb1ELb1ELb0ELb0EEENS1_19SingleTileSchedulerILb1ELb0ELb1ELi128EEEEEEEEEvNT_6ParamsE,(.L_x_28 - _ZN7cutlass13device_kernelIN5flash19enable_sm80_to_sm89INS1_16FlashAttnFwdSm80INS1_25CollectiveMainloopFwdSm80ILi8ELi1ELb0EN4cute5tupleIJNS5_1CILi128EEENS7_ILi96EEENS7_ILi256EEEEEELi256ENS_10bfloat16_tEfNS_4arch4Sm80ELb0ELb0ELb0ELb1ELb1ELb0ELb1ELb0EEENS1_21CollectiveEpilogueFwdINS6_IJS8_SA_S9_EEENS6_IJNS7_ILi1EEESI_SI_EEESC_SE_Li256ELb1ELb1ELb0ELb0EEENS1_19SingleTileSchedulerILb1ELb0ELb1ELi128EEEEEEEEEvNT_6ParamsE)
        .other          _ZN7cutlass13device_kernelIN5flash19enable_sm80_to_sm89INS1_16FlashAttnFwdSm80INS1_25CollectiveMainloopFwdSm80ILi8ELi1ELb0EN4cute5tupleIJNS5_1CILi128EEENS7_ILi96EEENS7_ILi256EEEEEELi256ENS_10bfloat16_tEfNS_4arch4Sm80ELb0ELb0ELb0ELb1ELb1ELb0ELb1ELb0EEENS1_21CollectiveEpilogueFwdINS6_IJS8_SA_S9_EEENS6_IJNS7_ILi1EEESI_SI_EEESC_SE_Li256ELb1ELb1ELb0ELb0EEENS1_19SingleTileSchedulerILb1ELb0ELb1ELi128EEEEEEEEEvNT_6ParamsE,@"STO_CUDA_ENTRY STV_DEFAULT"
_ZN7cutlass13device_kernelIN5flash19enable_sm80_to_sm89INS1_16FlashAttnFwdSm80INS1_25CollectiveMainloopFwdSm80ILi8ELi1ELb0EN4cute5tupleIJNS5_1CILi128EEENS7_ILi96EEENS7_ILi256EEEEEELi256ENS_10bfloat16_tEfNS_4arch4Sm80ELb0ELb0ELb0ELb1ELb1ELb0ELb1ELb0EEENS1_21CollectiveEpilogueFwdINS6_IJS8_SA_S9_EEENS6_IJNS7_ILi1EEESI_SI_EEESC_SE_Li256ELb1ELb1ELb0ELb0EEENS1_19SingleTileSchedulerILb1ELb0ELb1ELi128EEEEEEEEEvNT_6ParamsE:
[----:B------:R-:W-:Y:S01]  /*0000*/  LDC R1, c[0x0][0x28] ;  /* 0x00000a00ff017b82 */ /* 0x000fe20000000800 */
[----:B------:R-:W-:Y:S05]  /*0010*/  EXIT ;  /* 0x000000000000794d */ /* 0x000fea0003800000 */
.L_x_10:
        /* <DEDUP_REMOVED lines=14> */
.L_x_28:


//--------------------- .text._ZN7cutlass13device_kernelIN5flash19enable_sm80_to_sm89INS1_16FlashAttnFwdSm80INS1_25CollectiveMainloopFwdSm80ILi8ELi1ELb0EN4cute5tupleIJNS5_1CILi128EEENS7_ILi48EEENS7_ILi256EEEEEELi256ENS_10bfloat16_tEfNS_4arch4Sm80ELb0ELb0ELb0ELb1ELb1ELb1ELb1ELb0EEENS1_21CollectiveEpilogueFwdINS6_IJS8_SA_S9_EEENS6_IJNS7_ILi1EEESI_SI_EEESC_SE_Li256ELb1ELb1ELb0ELb0EEENS1_19SingleTileSchedulerILb1ELb0ELb1ELi128EEEEEEEEEvNT_6ParamsE --------------------------
	.section	.text._ZN7cutlass13device_kernelIN5flash19enable_sm80_to_sm89INS1_16FlashAttnFwdSm80INS1_25CollectiveMainloopFwdSm80ILi8ELi1ELb0EN4cute5tupleIJNS5_1CILi128EEENS7_ILi48EEENS7_ILi256EEEEEELi256ENS_10bfloat16_tEfNS_4arch4Sm80ELb0ELb0ELb0ELb1ELb1ELb1ELb1ELb0EEENS1_21CollectiveEpilogueFwdINS6_IJS8_SA_S9_EEENS6_IJNS7_ILi1EEESI_SI_EEESC_SE_Li256ELb1ELb1ELb0ELb0EEENS1_19SingleTileSchedulerILb1ELb0ELb1ELi128EEEEEEEEEvNT_6ParamsE,"ax",@progbits
	.align	128
.text._ZN7cutlass13device_kernelIN5flash19enable_sm80_to_sm89INS1_16FlashAttnFwdSm80INS1_25CollectiveMainloopFwdSm80ILi8ELi1ELb0EN4cute5tupleIJNS5_1CILi128EEENS7_ILi48EEENS7_ILi256EEEEEELi256ENS_10bfloat16_tEfNS_4arch4Sm80ELb0ELb0ELb0ELb1ELb1ELb1ELb1ELb0EEENS1_21CollectiveEpilogueFwdINS6_IJS8_SA_S9_EEENS6_IJNS7_ILi1EEESI_SI_EEESC_SE_Li256ELb1ELb1ELb0ELb0EEENS1_19SingleTileSchedulerILb1ELb0ELb1ELi128EEEEEEEEEvNT_6ParamsE:
        .type           _ZN7cutlass13device_kernelIN5flash19enable_sm80_to_sm89INS1_16FlashAttnFwdSm80INS1_25CollectiveMainloopFwdSm80ILi8ELi1ELb0EN4cute5tupleIJNS5_1CILi128EEENS7_ILi48EEENS7_ILi256EEEEEELi256ENS_10bfloat16_tEfNS_4arch4Sm80ELb0ELb0ELb0ELb1ELb1ELb1ELb1ELb0EEENS1_21CollectiveEpilogueFwdINS6_IJS8_SA_S9_EEENS6_IJNS7_ILi1EEESI_SI_EEESC_SE_Li256ELb1ELb1ELb0ELb0EEENS1_19SingleTileSchedulerILb1ELb0ELb1ELi128EEEEEEEEEvNT_6ParamsE,@function
        .size           _ZN7cutlass13device_kernelIN5flash19enable_sm80_to_sm89INS1_16FlashAttnFwdSm80INS1_25CollectiveMainloopFwdSm80ILi8ELi1ELb0EN4cute5tupleIJNS5_1CILi128EEENS7_ILi48EEENS7_ILi256EEEEEELi256ENS_10bfloat16_tEfNS_4arch4Sm80ELb0ELb0ELb0ELb1ELb1ELb1ELb1ELb0EEENS1_21CollectiveEpilogueFwdINS6_IJS8_SA_S9_EEENS6_IJNS7_ILi1EEESI_SI_EEESC_SE_Li256ELb1ELb1ELb0ELb0EEENS1_19SingleTileSchedulerILb1ELb0ELb1ELi128EEEEEEEEEvNT_6ParamsE,(.L_x_29 - _ZN7cutlass13device_kernelIN5flash19enable_sm80_to_sm89INS1_16FlashAttnFwdSm80INS1_25CollectiveMainloopFwdSm80ILi8ELi1ELb0EN4cute5tupleIJNS5_1CILi128EEENS7_ILi48EEENS7_ILi256EEEEEELi256ENS_10bfloat16_tEfNS_4arch4Sm80ELb0ELb0ELb0ELb1ELb1ELb1ELb1ELb0EEENS1_21CollectiveEpilogueFwdINS6_IJS8_SA_S9_EEENS6_IJNS7_ILi1EEESI_SI_EEESC_SE_Li256ELb1ELb1ELb0ELb0EEENS1_19SingleTileSchedulerILb1ELb0ELb1ELi128EEEEEEEEEvNT_6ParamsE)
        .other          _ZN7cutlass13device_kernelIN5flash19enable_sm80_to_sm89INS1_16FlashAttnFwdSm80INS1_25CollectiveMainloopFwdSm80ILi8ELi1ELb0EN4cute5tupleIJNS5_1CILi128EEENS7_ILi48EEENS7_ILi256EEEEEELi256ENS_10bfloat16_tEfNS_4arch4Sm80ELb0ELb0ELb0ELb1ELb1ELb1ELb1ELb0EEENS1_21CollectiveEpilogueFwdINS6_IJS8_SA_S9_EEENS6_IJNS7_ILi1EEESI_SI_EEESC_SE_Li256ELb1ELb1ELb0ELb0EEENS1_19SingleTileSchedulerILb1ELb0ELb1ELi128EEEEEEEEEvNT_6ParamsE,@"STO_CUDA_ENTRY STV_DEFAULT"
_ZN7cutlass13device_kernelIN5flash19enable_sm80_to_sm89INS1_16FlashAttnFwdSm80INS1_25CollectiveMainloopFwdSm80ILi8ELi1ELb0EN4cute5tupleIJNS5_1CILi128EEENS7_ILi48EEENS7_ILi256EEEEEELi256ENS_10bfloat16_tEfNS_4arch4Sm80ELb0ELb0ELb0ELb1ELb1ELb1ELb1ELb0EEENS1_21CollectiveEpilogueFwdINS6_IJS8_SA_S9_EEENS6_IJNS7_ILi1EEESI_SI_EEESC_SE_Li256ELb1ELb1ELb0ELb0EEENS1_19SingleTileSchedulerILb1ELb0ELb1ELi128EEEEEEEEEvNT_6ParamsE:
[----:B------:R-:W-:Y:S01]  /*0000*/  LDC R1, c[0x0][0x28] ;  /* 0x00000a00ff017b82 */ /* 0x000fe20000000800 */
[----:B------:R-:W-:Y:S05]  /*0010*/  EXIT ;  /* 0x000000000000794d */ /* 0x000fea0003800000 */
.L_x_11:
        /* <DEDUP_REMOVED lines=14> */
.L_x_29:


//--------------------- .text._ZN7cutlass13device_kernelIN5flash19enable_sm80_to_sm89INS1_16FlashAttnFwdSm80INS1_25CollectiveMainloopFwdSm80ILi8ELi1ELb0EN4cute5tupleIJNS5_1CILi128EEENS7_ILi64EEENS7_ILi256EEEEEELi256ENS_10bfloat16_tEfNS_4arch4Sm80ELb0ELb1ELb0ELb0ELb1ELb0ELb1ELb0EEENS1_21CollectiveEpilogueFwdINS6_IJS8_SA_S9_EEENS6_IJNS7_ILi1EEESI_SI_EEESC_SE_Li256ELb0ELb1ELb0ELb0EEENS1_19SingleTileSchedulerILb0ELb0ELb1ELi128EEEEEEEEEvNT_6ParamsE --------------------------
	.section	.text._ZN7cutlass13device_kernelIN5flash19enable_sm80_to_sm89INS1_16FlashAttnFwdSm80INS1_25CollectiveMainloopFwdSm80ILi8ELi1ELb0EN4cute5tupleIJNS5_1CILi128EEENS7_ILi64EEENS7_ILi256EEEEEELi256ENS_10bfloat16_tEfNS_4arch4Sm80ELb0ELb1ELb0ELb0ELb1ELb0ELb1ELb0EEENS1_21CollectiveEpilogueFwdINS6_IJS8_SA_S9_EEENS6_IJNS7_ILi1EEESI_SI_EEESC_SE_Li256ELb0ELb1ELb0ELb0EEENS1_19SingleTileSchedulerILb0ELb0ELb1ELi128EEEEEEEEEvNT_6ParamsE,"ax",@progbits
	.align	128
.text._ZN7cutlass13device_kernelIN5flash19enable_sm80_to_sm89INS1_16FlashAttnFwdSm80INS1_25CollectiveMainloopFwdSm80ILi8ELi1ELb0EN4cute5tupleIJNS5_1CILi128EEENS7_ILi64EEENS7_ILi256EEEEEELi256ENS_10bfloat16_tEfNS_4arch4Sm80ELb0ELb1ELb0ELb0ELb1ELb0ELb1ELb0EEENS1_21CollectiveEpilogueFwdINS6_IJS8_SA_S9_EEENS6_IJNS7_ILi1EEESI_SI_EEESC_SE_Li256ELb0ELb1ELb0ELb0EEENS1_19SingleTileSchedulerILb0ELb0ELb1ELi128EEEEEEEEEvNT_6ParamsE:
        .type           _ZN7cutlass13device_kernelIN5flash19enable_sm80_to_sm89INS1_16FlashAttnFwdSm80INS1_25CollectiveMainloopFwdSm80ILi8ELi1ELb0EN4cute5tupleIJNS5_1CILi128EEENS7_ILi64EEENS7_ILi256EEEEEELi256ENS_10bfloat16_tEfNS_4arch4Sm80ELb0ELb1ELb0ELb0ELb1ELb0ELb1ELb0EEENS1_21CollectiveEpilogueFwdINS6_IJS8_SA_S9_EEENS6_IJNS7_ILi1EEESI_SI_EEESC_SE_Li256ELb0ELb1ELb0ELb0EEENS1_19SingleTileSchedulerILb0ELb0ELb1ELi128EEEEEEEEEvNT_6ParamsE,@function
        .size           _ZN7cutlass13device_kernelIN5flash19enable_sm80_to_sm89INS1_16FlashAttnFwdSm80INS1_25CollectiveMainloopFwdSm80ILi8ELi1ELb0EN4cute5tupleIJNS5_1CILi128EEENS7_ILi64EEENS7_ILi256EEEEEELi256ENS_10bfloat16_tEfNS_4arch4Sm80ELb0ELb1ELb0ELb0ELb1ELb0ELb1ELb0EEENS1_21CollectiveEpilogueFwdINS6_IJS8_SA_S9_EEENS6_IJNS7_ILi1EEESI_SI_EEESC_SE_Li256ELb0ELb1ELb0ELb0EEENS1_19SingleTileSchedulerILb0ELb0ELb1ELi128EEEEEEEEEvNT_6ParamsE,(.L_x_30 - _ZN7cutlass13device_kernelIN5flash19enable_sm80_to_sm89INS1_16FlashAttnFwdSm80INS1_25CollectiveMainloopFwdSm80ILi8ELi1ELb0EN4cute5tupleIJNS5_1CILi128EEENS7_ILi64EEENS7_ILi256EEEEEELi256ENS_10bfloat16_tEfNS_4arch4Sm80ELb0ELb1ELb0ELb0ELb1ELb0ELb1ELb0EEENS1_21CollectiveEpilogueFwdINS6_IJS8_SA_S9_EEENS6_IJNS7_ILi1EEESI_SI_EEESC_SE_Li256ELb0ELb1ELb0ELb0EEENS1_19SingleTileSchedulerILb0ELb0ELb1ELi128EEEEEEEEEvNT_6ParamsE)
        .other          _ZN7cutlass13device_kernelIN5flash19enable_sm80_to_sm89INS1_16FlashAttnFwdSm80INS1_25CollectiveMainloopFwdSm80ILi8ELi1ELb0EN4cute5tupleIJNS5_1CILi128EEENS7_ILi64EEENS7_ILi256EEEEEELi256ENS_10bfloat16_tEfNS_4arch4Sm80ELb0ELb1ELb0ELb0ELb1ELb0ELb1ELb0EEENS1_21CollectiveEpilogueFwdINS6_IJS8_SA_S9_EEENS6_IJNS7_ILi1EEESI_SI_EEESC_SE_Li256ELb0ELb1ELb0ELb0EEENS1_19SingleTileSchedulerILb0ELb0ELb1ELi128EEEEEEEEEvNT_6ParamsE,@"STO_CUDA_ENTRY STV_DEFAULT"
_ZN7cutlass13device_kernelIN5flash19enable_sm80_to_sm89INS1_16FlashAttnFwdSm80INS1_25CollectiveMainloopFwdSm80ILi8ELi1ELb0EN4cute5tupleIJNS5_1CILi128EEENS7_ILi64EEENS7_ILi256EEEEEELi256ENS_10bfloat16_tEfNS_4arch4Sm80ELb0ELb1ELb0ELb0ELb1ELb0ELb1ELb0EEENS1_21CollectiveEpilogueFwdINS6_IJS8_SA_S9_EEENS6_IJNS7_ILi1EEESI_SI_EEESC_SE_Li256ELb0ELb1ELb0ELb0EEENS1_19SingleTileSchedulerILb0ELb0ELb1ELi128EEEEEEEEEvNT_6ParamsE:
[----:B------:R-:W-:Y:S01]  /*0000*/  LDC R1, c[0x0][0x28] ;  /* 0x00000a00ff017b82 */ /* 0x000fe20000000800 */
[----:B------:R-:W-:Y:S05]  /*0010*/  EXIT ;  /* 0x000000000000794d */ /* 0x000fea0003800000 */
.L_x_12:
        /* <DEDUP_REMOVED lines=14> */
.L_x_30:


//--------------------- .text._ZN7cutlass13device_kernelIN5flash19enable_sm80_to_sm89INS1_16FlashAttnFwdSm80INS1_25CollectiveMainloopFwdSm80ILi8ELi1ELb0EN4cute5tupleIJNS5_1CILi128EEENS7_ILi64EEENS7_ILi256EEEEEELi256ENS_10bfloat16_tEfNS_4arch4Sm80ELb0ELb1ELb0ELb1ELb1ELb0ELb1ELb0EEENS1_21CollectiveEpilogueFwdINS6_IJS8_SA_S9_EEENS6_IJNS7_ILi1EEESI_SI_EEESC_SE_Li256ELb1ELb1ELb0ELb0EEENS1_19SingleTileSchedulerILb1ELb0ELb1ELi128EEEEEEEEEvNT_6ParamsE --------------------------
	.section	.text._ZN7cutlass13device_kernelIN5flash19enable_sm80_to_sm89INS1_16FlashAttnFwdSm80INS1_25CollectiveMainloopFwdSm80ILi8ELi1ELb0EN4cute5tupleIJNS5_1CILi128EEENS7_ILi64EEENS7_ILi256EEEEEELi256ENS_10bfloat16_tEfNS_4arch4Sm80ELb0ELb1ELb0ELb1ELb1ELb0ELb1ELb0EEENS1_21CollectiveEpilogueFwdINS6_IJS8_SA_S9_EEENS6_IJNS7_ILi1EEESI_SI_EEESC_SE_Li256ELb1ELb1ELb0ELb0EEENS1_19SingleTileSchedulerILb1ELb0ELb1ELi128EEEEEEEEEvNT_6ParamsE,"ax",@progbits
	.align	128
.text._ZN7cutlass13device_kernelIN5flash19enable_sm80_to_sm89INS1_16FlashAttnFwdSm80INS1_25CollectiveMainloopFwdSm80ILi8ELi1ELb0EN4cute5tupleIJNS5_1CILi128EEENS7_ILi64EEENS7_ILi256EEEEEELi256ENS_10bfloat16_tEfNS_4arch4Sm80ELb0ELb1ELb0ELb1ELb1ELb0ELb1ELb0EEENS1_21CollectiveEpilogueFwdINS6_IJS8_SA_S9_EEENS6_IJNS7_ILi1EEESI_SI_EEESC_SE_Li256ELb1ELb1ELb0ELb0EEENS1_19SingleTileSchedulerILb1ELb0ELb1ELi128EEEEEEEEEvNT_6ParamsE:
        .type           _ZN7cutlass13device_kernelIN5flash19enable_sm80_to_sm89INS1_16FlashAttnFwdSm80INS1_25CollectiveMainloopFwdSm80ILi8ELi1ELb0EN4cute5tupleIJNS5_1CILi128EEENS7_ILi64EEENS7_ILi256EEEEEELi256ENS_10bfloat16_tEfNS_4arch4Sm80ELb0ELb1ELb0ELb1ELb1ELb0ELb1ELb0EEENS1_21CollectiveEpilogueFwdINS6_IJS8_SA_S9_EEENS6_IJNS7_ILi1EEESI_SI_EEESC_SE_Li256ELb1ELb1ELb0ELb0EEENS1_19SingleTileSchedulerILb1ELb0ELb1ELi128EEEEEEEEEvNT_6ParamsE,@function
        .size           _ZN7cutlass13device_kernelIN5flash19enable_sm80_to_sm89INS1_16FlashAttnFwdSm80INS1_25CollectiveMainloopFwdSm80ILi8ELi1ELb0EN4cute5tupleIJNS5_1CILi128EEENS7_ILi64EEENS7_ILi256EEEEEELi256ENS_10bfloat16_tEfNS_4arch4Sm80ELb0ELb1ELb0ELb1ELb1ELb0ELb1ELb0EEENS1_21CollectiveEpilogueFwdINS6_IJS8_SA_S9_EEENS6_IJNS7_ILi1EEESI_SI_EEESC_SE_Li256ELb1ELb1ELb0ELb0EEENS1_19SingleTileSchedulerILb1ELb0ELb1ELi128EEEEEEEEEvNT_6ParamsE,(.L_x_31 - _ZN7cutlass13device_kernelIN5flash19enable_sm80_to_sm89INS1_16FlashAttnFwdSm80INS1_25CollectiveMainloopFwdSm80ILi8ELi1ELb0EN4cute5tupleIJNS5_1CILi128EEENS7_ILi64EEENS7_ILi256EEEEEELi256ENS_10bfloat16_tEfNS_4arch4Sm80ELb0ELb1ELb0ELb1ELb1ELb0ELb1ELb0EEENS1_21CollectiveEpilogueFwdINS6_IJS8_SA_S9_EEENS6_IJNS7_ILi1EEESI_SI_EEESC_SE_Li256ELb1ELb1ELb0ELb0EEENS1_19SingleTileSchedulerILb1ELb0ELb1ELi128EEEEEEEEEvNT_6ParamsE)
        .other          _ZN7cutlass13device_kernelIN5flash19enable_sm80_to_sm89INS1_16FlashAttnFwdSm80INS1_25CollectiveMainloopFwdSm80ILi8ELi1ELb0EN4cute5tupleIJNS5_1CILi128EEENS7_ILi64EEENS7_ILi256EEEEEELi256ENS_10bfloat16_tEfNS_4arch4Sm80ELb0ELb1ELb0ELb1ELb1ELb0ELb1ELb0EEENS1_21CollectiveEpilogueFwdINS6_IJS8_SA_S9_EEENS6_IJNS7_ILi1EEESI_SI_EEESC_SE_Li256ELb1ELb1ELb0ELb0EEENS1_19SingleTileSchedulerILb1ELb0ELb1ELi128EEEEEEEEEvNT_6ParamsE,@"STO_CUDA_ENTRY STV_DEFAULT"
_ZN7cutlass13device_kernelIN5flash19enable_sm80_to_sm89INS1_16FlashAttnFwdSm80INS1_25CollectiveMainloopFwdSm80ILi8ELi1ELb0EN4cute5tupleIJNS5_1CILi128EEENS7_ILi64EEENS7_ILi256EEEEEELi256ENS_10bfloat16_tEfNS_4arch4Sm80ELb0ELb1ELb0ELb1ELb1ELb0ELb1ELb0EEENS1_21CollectiveEpilogueFwdINS6_IJS8_SA_S9_EEENS6_IJNS7_ILi1EEESI_SI_EEESC_SE_Li256ELb1ELb1ELb0ELb0EEENS1_19SingleTileSchedulerILb1ELb0ELb1ELi128EEEEEEEEEvNT_6ParamsE:
[----:B------:R-:W-:Y:S01]  /*0000*/  LDC R1, c[0x0][0x28] ;  /* 0x00000a00ff017b82 */ /* 0x000fe20000000800 */
[----:B------:R-:W-:Y:S05]  /*0010*/  EXIT ;  /* 0x000000000000794d */ /* 0x000fea0003800000 */
.L_x_13:
        /* <DEDUP_REMOVED lines=14> */
.L_x_31:


//--------------------- .text._ZN7cutlass13device_kernelIN5flash19enable_sm80_to_sm89INS1_16FlashAttnFwdSm80INS1_25CollectiveMainloopFwdSm80ILi8ELi1ELb0EN4cute5tupleIJNS5_1CILi128EEENS7_ILi48EEENS7_ILi256EEEEEELi256ENS_10bfloat16_tEfNS_4arch4Sm80ELb0ELb1ELb0ELb1ELb1ELb1ELb1ELb0EEENS1_21CollectiveEpilogueFwdINS6_IJS8_SA_S9_EEENS6_IJNS7_ILi1EEESI_SI_EEESC_SE_Li256ELb1ELb1ELb0ELb0EEENS1_19SingleTileSchedulerILb1ELb0ELb1ELi128EEEEEEEEEvNT_6ParamsE --------------------------
	.section	.text._ZN7cutlass13device_kernelIN5flash19enable_sm80_to_sm89INS1_16FlashAttnFwdSm80INS1_25CollectiveMainloopFwdSm80ILi8ELi1ELb0EN4cute5tupleIJNS5_1CILi128EEENS7_ILi48EEENS7_ILi256EEEEEELi256ENS_10bfloat16_tEfNS_4arch4Sm80ELb0ELb1ELb0ELb1ELb1ELb1ELb1ELb0EEENS1_21CollectiveEpilogueFwdINS6_IJS8_SA_S9_EEENS6_IJNS7_ILi1EEESI_SI_EEESC_SE_Li256ELb1ELb1ELb0ELb0EEENS1_19SingleTileSchedulerILb1ELb0ELb1ELi128EEEEEEEEEvNT_6ParamsE,"ax",@progbits
	.align	128
.text._ZN7cutlass13device_kernelIN5flash19enable_sm80_to_sm89INS1_16FlashAttnFwdSm80INS1_25CollectiveMainloopFwdSm80ILi8ELi1ELb0EN4cute5tupleIJNS5_1CILi128EEENS7_ILi48EEENS7_ILi256EEEEEELi256ENS_10bfloat16_tEfNS_4arch4Sm80ELb0ELb1ELb0ELb1ELb1ELb1ELb1ELb0EEENS1_21CollectiveEpilogueFwdINS6_IJS8_SA_S9_EEENS6_IJNS7_ILi1EEESI_SI_EEESC_SE_Li256ELb1ELb1ELb0ELb0EEENS1_19SingleTileSchedulerILb1ELb0ELb1ELi128EEEEEEEEEvNT_6ParamsE:
        .type           _ZN7cutlass13device_kernelIN5flash19enable_sm80_to_sm89INS1_16FlashAttnFwdSm80INS1_25CollectiveMainloopFwdSm80ILi8ELi1ELb0EN4cute5tupleIJNS5_1CILi128EEENS7_ILi48EEENS7_ILi256EEEEEELi256ENS_10bfloat16_tEfNS_4arch4Sm80ELb0ELb1ELb0ELb1ELb1ELb1ELb1ELb0EEENS1_21CollectiveEpilogueFwdINS6_IJS8_SA_S9_EEENS6_IJNS7_ILi1EEESI_SI_EEESC_SE_Li256ELb1ELb1ELb0ELb0EEENS1_19SingleTileSchedulerILb1ELb0ELb1ELi128EEEEEEEEEvNT_6ParamsE,@function
        .size           _ZN7cutlass13device_kernelIN5flash19enable_sm80_to_sm89INS1_16FlashAttnFwdSm80INS1_25CollectiveMainloopFwdSm80ILi8ELi1ELb0EN4cute5tupleIJNS5_1CILi128EEENS7_ILi48EEENS7_ILi256EEEEEELi256ENS_10bfloat16_tEfNS_4arch4Sm80ELb0ELb1ELb0ELb1ELb1ELb1ELb1ELb0EEENS1_21CollectiveEpilogueFwdINS6_IJS8_SA_S9_EEENS6_IJNS7_ILi1EEESI_SI_EEESC_SE_Li256ELb1ELb1ELb0ELb0EEENS1_19SingleTileSchedulerILb1ELb0ELb1ELi128EEEEEEEEEvNT_6ParamsE,(.L_x_32 - _ZN7cutlass13device_kernelIN5flash19enable_sm80_to_sm89INS1_16FlashAttnFwdSm80INS1_25CollectiveMainloopFwdSm80ILi8ELi1ELb0EN4cute5tupleIJNS5_1CILi128EEENS7_ILi48EEENS7_ILi256EEEEEELi256ENS_10bfloat16_tEfNS_4arch4Sm80ELb0ELb1ELb0ELb1ELb1ELb1ELb1ELb0EEENS1_21CollectiveEpilogueFwdINS6_IJS8_SA_S9_EEENS6_IJNS7_ILi1EEESI_SI_EEESC_SE_Li256ELb1ELb1ELb0ELb0EEENS1_19SingleTileSchedulerILb1ELb0ELb1ELi128EEEEEEEEEvNT_6ParamsE)
        .other          _ZN7cutlass13device_kernelIN5flash19enable_sm80_to_sm89INS1_16FlashAttnFwdSm80INS1_25CollectiveMainloopFwdSm80ILi8ELi1ELb0EN4cute5tupleIJNS5_1CILi128EEENS7_ILi48EEENS7_ILi256EEEEEELi256ENS_10bfloat16_tEfNS_4arch4Sm80ELb0ELb1ELb0ELb1ELb1ELb1ELb1ELb0EEENS1_21CollectiveEpilogueFwdINS6_IJS8_SA_S9_EEENS6_IJNS7_ILi1EEESI_SI_EEESC_SE_Li256ELb1ELb1ELb0ELb0EEENS1_19SingleTileSchedulerILb1ELb0ELb1ELi128EEEEEEEEEvNT_6ParamsE,@"STO_CUDA_ENTRY STV_DEFAULT"
_ZN7cutlass13device_kernelIN5flash19enable_sm80_to_sm89INS1_16FlashAttnFwdSm80INS1_25CollectiveMainloopFwdSm80ILi8ELi1ELb0EN4cute5tupleIJNS5_1CILi128EEENS7_ILi48EEENS7_ILi256EEEEEELi256ENS_10bfloat16_tEfNS_4arch4Sm80ELb0ELb1ELb0ELb1ELb1ELb1ELb1ELb0EEENS1_21CollectiveEpilogueFwdINS6_IJS8_SA_S9_EEENS6_IJNS7_ILi1EEESI_SI_EEESC_SE_Li256ELb1ELb1ELb0ELb0EEENS1_19SingleTileSchedulerILb1ELb0ELb1ELi128EEEEEEEEEvNT_6ParamsE:
[----:B------:R-:W-:Y:S01]  /*0000*/  LDC R1, c[0x0][0x28] ;  /* 0x00000a00ff017b82 */ /* 0x000fe20000000800 */
[----:B------:R-:W-:Y:S05]  /*0010*/  EXIT ;  /* 0x000000000000794d */ /* 0x000fea0003800000 */
.L_x_14:
        /* <DEDUP_REMOVED lines=14> */
.L_x_32:


//--------------------- .text._ZN7cutlass13device_kernelIN5flash19enable_sm80_to_sm89INS1_16FlashAttnFwdSm80INS1_25CollectiveMainloopFwdSm80ILi8ELi1ELb0EN4cute5tupleIJNS5_1CILi128EEENS7_ILi96EEENS7_ILi256EEEEEELi256ENS_10bfloat16_tEfNS_4arch4Sm80ELb1ELb0ELb0ELb0ELb1ELb0ELb1ELb0EEENS1_21CollectiveEpilogueFwdINS6_IJS8_SA_S9_EEENS6_IJNS7_ILi1EEESI_SI_EEESC_SE_Li256ELb0ELb1ELb0ELb0EEENS1_30DynamicPersistentTileSchedulerILi256ELi256ELb0ELb1ELb0EEEEEEEEEvNT_6ParamsE --------------------------
	.section	.text._ZN7cutlass13device_kernelIN5flash19enable_sm80_to_sm89INS1_16FlashAttnFwdSm80INS1_25CollectiveMainloopFwdSm80ILi8ELi1ELb0EN4cute5tupleIJNS5_1CILi128EEENS7_ILi96EEENS7_ILi256EEEEEELi256ENS_10bfloat16_tEfNS_4arch4Sm80ELb1ELb0ELb0ELb0ELb1ELb0ELb1ELb0EEENS1_21CollectiveEpilogueFwdINS6_IJS8_SA_S9_EEENS6_IJNS7_ILi1EEESI_SI_EEESC_SE_Li256ELb0ELb1ELb0ELb0EEENS1_30DynamicPersistentTileSchedulerILi256ELi256ELb0ELb1ELb0EEEEEEEEEvNT_6ParamsE,"ax",@progbits
	.align	128
.text._ZN7cutlass13device_kernelIN5flash19enable_sm80_to_sm89INS1_16FlashAttnFwdSm80INS1_25CollectiveMainloopFwdSm80ILi8ELi1ELb0EN4cute5tupleIJNS5_1CILi128EEENS7_ILi96EEENS7_ILi256EEEEEELi256ENS_10bfloat16_tEfNS_4arch4Sm80ELb1ELb0ELb0ELb0ELb1ELb0ELb1ELb0EEENS1_21CollectiveEpilogueFwdINS6_IJS8_SA_S9_EEENS6_IJNS7_ILi1EEESI_SI_EEESC_SE_Li256ELb0ELb1ELb0ELb0EEENS1_30DynamicPersistentTileSchedulerILi256ELi256ELb0ELb1ELb0EEEEEEEEEvNT_6ParamsE:
        .type           _ZN7cutlass13device_kernelIN5flash19enable_sm80_to_sm89INS1_16FlashAttnFwdSm80INS1_25CollectiveMainloopFwdSm80ILi8ELi1ELb0EN4cute5tupleIJNS5_1CILi128EEENS7_ILi96EEENS7_ILi256EEEEEELi256ENS_10bfloat16_tEfNS_4arch4Sm80ELb1ELb0ELb0ELb0ELb1ELb0ELb1ELb0EEENS1_21CollectiveEpilogueFwdINS6_IJS8_SA_S9_EEENS6_IJNS7_ILi1EEESI_SI_EEESC_SE_Li256ELb0ELb1ELb0ELb0EEENS1_30DynamicPersistentTileSchedulerILi256ELi256ELb0ELb1ELb0EEEEEEEEEvNT_6ParamsE,@function
        .size           _ZN7cutlass13device_kernelIN5flash19enable_sm80_to_sm89INS1_16FlashAttnFwdSm80INS1_25CollectiveMainloopFwdSm80ILi8ELi1ELb0EN4cute5tupleIJNS5_1CILi128EEENS7_ILi96EEENS7_ILi256EEEEEELi256ENS_10bfloat16_tEfNS_4arch4Sm80ELb1ELb0ELb0ELb0ELb1ELb0ELb1ELb0EEENS1_21CollectiveEpilogueFwdINS6_IJS8_SA_S9_EEENS6_IJNS7_ILi1EEESI_SI_EEESC_SE_Li256ELb0ELb1ELb0ELb0EEENS1_30DynamicPersistentTileSchedulerILi256ELi256ELb0ELb1ELb0EEEEEEEEEvNT_6ParamsE,(.L_x_33 - _ZN7cutlass13device_kernelIN5flash19enable_sm80_to_sm89INS1_16FlashAttnFwdSm80INS1_25CollectiveMainloopFwdSm80ILi8ELi1ELb0EN4cute5tupleIJNS5_1CILi128EEENS7_ILi96EEENS7_ILi256EEEEEELi256ENS_10bfloat16_tEfNS_4arch4Sm80ELb1ELb0ELb0ELb0ELb1ELb0ELb1ELb0EEENS1_21CollectiveEpilogueFwdINS6_IJS8_SA_S9_EEENS6_IJNS7_ILi1EEESI_SI_EEESC_SE_Li256ELb0ELb1ELb0ELb0EEENS1_30DynamicPersistentTileSchedulerILi256ELi256ELb0ELb1ELb0EEEEEEEEEvNT_6ParamsE)
        .other          _ZN7cutlass13device_kernelIN5flash19enable_sm80_to_sm89INS1_16FlashAttnFwdSm80INS1_25CollectiveMainloopFwdSm80ILi8ELi1ELb0EN4cute5tupleIJNS5_1CILi128EEENS7_ILi96EEENS7_ILi256EEEEEELi256ENS_10bfloat16_tEfNS_4arch4Sm80ELb1ELb0ELb0ELb0ELb1ELb0ELb1ELb0EEENS1_21CollectiveEpilogueFwdINS6_IJS8_SA_S9_EEENS6_IJNS7_ILi1EEESI_SI_EEESC_SE_Li256ELb0ELb1ELb0ELb0EEENS1_30DynamicPersistentTileSchedulerILi256ELi256ELb0ELb1ELb0EEEEEEEEEvNT_6ParamsE,@"STO_CUDA_ENTRY STV_DEFAULT"
_ZN7cutlass13device_kernelIN5flash19enable_sm80_to_sm89INS1_16FlashAttnFwdSm80INS1_25CollectiveMainloopFwdSm80ILi8ELi1ELb0EN4cute5tupleIJNS5_1CILi128EEENS7_ILi96EEENS7_ILi256EEEEEELi256ENS_10bfloat16_tEfNS_4arch4Sm80ELb1ELb0ELb0ELb0ELb1ELb0ELb1ELb0EEENS1_21CollectiveEpilogueFwdINS6_IJS8_SA_S9_EEENS6_IJNS7_ILi1EEESI_SI_EEESC_SE_Li256ELb0ELb1ELb0ELb0EEENS1_30DynamicPersistentTileSchedulerILi256ELi256ELb0ELb1ELb0EEEEEEEEEvNT_6ParamsE:
[----:B------:R-:W-:Y:S01]  /*0000*/  LDC R1, c[0x0][0x28] ;  /* 0x00000a00ff017b82 */ /* 0x000fe20000000800 */
[----:B------:R-:W-:Y:S05]  /*0010*/  EXIT ;  /* 0x000000000000794d */ /* 0x000fea0003800000 */
.L_x_15:
        /* <DEDUP_REMOVED lines=14> */
.L_x_33:


//--------------------- .text._ZN7cutlass13device_kernelIN5flash19enable_sm80_to_sm89INS1_16FlashAttnFwdSm80INS1_25CollectiveMainloopFwdSm80ILi8ELi1ELb0EN4cute5tupleIJNS5_1CILi128EEENS7_ILi96EEENS7_ILi256EEEEEELi256ENS_10bfloat16_tEfNS_4arch4Sm80ELb1ELb0ELb0ELb1ELb1ELb0ELb1ELb0EEENS1_21CollectiveEpilogueFwdINS6_IJS8_SA_S9_EEENS6_IJNS7_ILi1EEESI_SI_EEESC_SE_Li256ELb1ELb1ELb0ELb0EEENS1_19SingleTileSchedulerILb1ELb0ELb1ELi128EEEEEEEEEvNT_6ParamsE --------------------------
	.section	.text._ZN7cutlass13device_kernelIN5flash19enable_sm80_to_sm89INS1_16FlashAttnFwdSm80INS1_25CollectiveMainloopFwdSm80ILi8ELi1ELb0EN4cute5tupleIJNS5_1CILi128EEENS7_ILi96EEENS7_ILi256EEEEEELi256ENS_10bfloat16_tEfNS_4arch4Sm80ELb1ELb0ELb0ELb1ELb1ELb0ELb1ELb0EEENS1_21CollectiveEpilogueFwdINS6_IJS8_SA_S9_EEENS6_IJNS7_ILi1EEESI_SI_EEESC_SE_Li256ELb1ELb1ELb0ELb0EEENS1_19SingleTileSchedulerILb1ELb0ELb1ELi128EEEEEEEEEvNT_6ParamsE,"ax",@progbits
	.align	128
.text._ZN7cutlass13device_kernelIN5flash19enable_sm80_to_sm89INS1_16FlashAttnFwdSm80INS1_25CollectiveMainloopFwdSm80ILi8ELi1ELb0EN4cute5tupleIJNS5_1CILi128EEENS7_ILi96EEENS7_ILi256EEEEEELi256ENS_10bfloat16_tEfNS_4arch4Sm80ELb1ELb0ELb0ELb1ELb1ELb0ELb1ELb0EEENS1_21CollectiveEpilogueFwdINS6_IJS8_SA_S9_EEENS6_IJNS7_ILi1EEESI_SI_EEESC_SE_Li256ELb1ELb1ELb0ELb0EEENS1_19SingleTileSchedulerILb1ELb0ELb1ELi128EEEEEEEEEvNT_6ParamsE:
        .type           _ZN7cutlass13device_kernelIN5flash19enable_sm80_to_sm89INS1_16FlashAttnFwdSm80INS1_25CollectiveMainloopFwdSm80ILi8ELi1ELb0EN4cute5tupleIJNS5_1CILi128EEENS7_ILi96EEENS7_ILi256EEEEEELi256ENS_10bfloat16_tEfNS_4arch4Sm80ELb1ELb0ELb0ELb1ELb1ELb0ELb1ELb0EEENS1_21CollectiveEpilogueFwdINS6_IJS8_SA_S9_EEENS6_IJNS7_ILi1EEESI_SI_EEESC_SE_Li256ELb1ELb1ELb0ELb0EEENS1_19SingleTileSchedulerILb1ELb0ELb1ELi128EEEEEEEEEvNT_6ParamsE,@function
        .size           _ZN7cutlass13device_kernelIN5flash19enable_sm80_to_sm89INS1_16FlashAttnFwdSm80INS1_25CollectiveMainloopFwdSm80ILi8ELi1ELb0EN4cute5tupleIJNS5_1CILi128EEENS7_ILi96EEENS7_ILi256EEEEEELi256ENS_10bfloat16_tEfNS_4arch4Sm80ELb1ELb0ELb0ELb1ELb1ELb0ELb1ELb0EEENS1_21CollectiveEpilogueFwdINS6_IJS8_SA_S9_EEENS6_IJNS7_ILi1EEESI_SI_EEESC_SE_Li256ELb1ELb1ELb0ELb0EEENS1_19SingleTileSchedulerILb1ELb0ELb1ELi128EEEEEEEEEvNT_6ParamsE,(.L_x_34 - _ZN7cutlass13device_kernelIN5flash19enable_sm80_to_sm89INS1_16FlashAttnFwdSm80INS1_25CollectiveMainloopFwdSm80ILi8ELi1ELb0EN4cute5tupleIJNS5_1CILi128EEENS7_ILi96EEENS7_ILi256EEEEEELi256ENS_10bfloat16_tEfNS_4arch4Sm80ELb1ELb0ELb0ELb1ELb1ELb0ELb1ELb0EEENS1_21CollectiveEpilogueFwdINS6_IJS8_SA_S9_EEENS6_IJNS7_ILi1EEESI_SI_EEESC_SE_Li256ELb1ELb1ELb0ELb0EEENS1_19SingleTileSchedulerILb1ELb0ELb1ELi128EEEEEEEEEvNT_6ParamsE)
        .other          _ZN7cutlass13device_kernelIN5flash19enable_sm80_to_sm89INS1_16FlashAttnFwdSm80INS1_25CollectiveMainloopFwdSm80ILi8ELi1ELb0EN4cute5tupleIJNS5_1CILi128EEENS7_ILi96EEENS7_ILi256EEEEEELi256ENS_10bfloat16_tEfNS_4arch4Sm80ELb1ELb0ELb0ELb1ELb1ELb0ELb1ELb0EEENS1_21CollectiveEpilogueFwdINS6_IJS8_SA_S9_EEENS6_IJNS7_ILi1EEESI_SI_EEESC_SE_Li256ELb1ELb1ELb0ELb0EEENS1_19SingleTileSchedulerILb1ELb0ELb1ELi128EEEEEEEEEvNT_6ParamsE,@"STO_CUDA_ENTRY STV_DEFAULT"
_ZN7cutlass13device_kernelIN5flash19enable_sm80_to_sm89INS1_16FlashAttnFwdSm80INS1_25CollectiveMainloopFwdSm80ILi8ELi1ELb0EN4cute5tupleIJNS5_1CILi128EEENS7_ILi96EEENS7_ILi256EEEEEELi256ENS_10bfloat16_tEfNS_4arch4Sm80ELb1ELb0ELb0ELb1ELb1ELb0ELb1ELb0EEENS1_21CollectiveEpilogueFwdINS6_IJS8_SA_S9_EEENS6_IJNS7_ILi1EEESI_SI_EEESC_SE_Li256ELb1ELb1ELb0ELb0EEENS1_19SingleTileSchedulerILb1ELb0ELb1ELi128EEEEEEEEEvNT_6ParamsE:
[----:B------:R-:W-:Y:S01]  /*0000*/  LDC R1, c[0x0][0x28] ;  /* 0x00000a00ff017b82 */ /* 0x000fe20000000800 */
[----:B------:R-:W-:Y:S05]  /*0010*/  EXIT ;  /* 0x000000000000794d */ /* 0x000fea0003800000 */
.L_x_16:
        /* <DEDUP_REMOVED lines=14> */
.L_x_34:


//--------------------- .text._ZN7cutlass13device_kernelIN5flash19enable_sm80_to_sm89INS1_16FlashAttnFwdSm80INS1_25CollectiveMainloopFwdSm80ILi8ELi1ELb0EN4cute5tupleIJNS5_1CILi128EEENS7_ILi48EEENS7_ILi256EEEEEELi256ENS_10bfloat16_tEfNS_4arch4Sm80ELb1ELb0ELb0ELb1ELb1ELb1ELb1ELb0EEENS1_21CollectiveEpilogueFwdINS6_IJS8_SA_S9_EEENS6_IJNS7_ILi1EEESI_SI_EEESC_SE_Li256ELb1ELb1ELb0ELb0EEENS1_19SingleTileSchedulerILb1ELb0ELb1ELi128EEEEEEEEEvNT_6ParamsE --------------------------
	.section	.text._ZN7cutlass13device_kernelIN5flash19enable_sm80_to_sm89INS1_16FlashAttnFwdSm80INS1_25CollectiveMainloopFwdSm80ILi8ELi1ELb0EN4cute5tupleIJNS5_1CILi128EEENS7_ILi48EEENS7_ILi256EEEEEELi256ENS_10bfloat16_tEfNS_4arch4Sm80ELb1ELb0ELb0ELb1ELb1ELb1ELb1ELb0EEENS1_21CollectiveEpilogueFwdINS6_IJS8_SA_S9_EEENS6_IJNS7_ILi1EEESI_SI_EEESC_SE_Li256ELb1ELb1ELb0ELb0EEENS1_19SingleTileSchedulerILb1ELb0ELb1ELi128EEEEEEEEEvNT_6ParamsE,"ax",@progbits
	.align	128
.text._ZN7cutlass13device_kernelIN5flash19enable_sm80_to_sm89INS1_16FlashAttnFwdSm80INS1_25CollectiveMainloopFwdSm80ILi8ELi1ELb0EN4cute5tupleIJNS5_1CILi128EEENS7_ILi48EEENS7_ILi256EEEEEELi256ENS_10bfloat16_tEfNS_4arch4Sm80ELb1ELb0ELb0ELb1ELb1ELb1ELb1ELb0EEENS1_21CollectiveEpilogueFwdINS6_IJS8_SA_S9_EEENS6_IJNS7_ILi1EEESI_SI_EEESC_SE_Li256ELb1ELb1ELb0ELb0EEENS1_19SingleTileSchedulerILb1ELb0ELb1ELi128EEEEEEEEEvNT_6ParamsE:
        .type           _ZN7cutlass13device_kernelIN5flash19enable_sm80_to_sm89INS1_16FlashAttnFwdSm80INS1_25CollectiveMainloopFwdSm80ILi8ELi1ELb0EN4cute5tupleIJNS5_1CILi128EEENS7_ILi48EEENS7_ILi256EEEEEELi256ENS_10bfloat16_tEfNS_4arch4Sm80ELb1ELb0ELb0ELb1ELb1ELb1ELb1ELb0EEENS1_21CollectiveEpilogueFwdINS6_IJS8_SA_S9_EEENS6_IJNS7_ILi1EEESI_SI_EEESC_SE_Li256ELb1ELb1ELb0ELb0EEENS1_19SingleTileSchedulerILb1ELb0ELb1ELi128EEEEEEEEEvNT_6ParamsE,@function
        .size           _ZN7cutlass13device_kernelIN5flash19enable_sm80_to_sm89INS1_16FlashAttnFwdSm80INS1_25CollectiveMainloopFwdSm80ILi8ELi1ELb0EN4cute5tupleIJNS5_1CILi128EEENS7_ILi48EEENS7_ILi256EEEEEELi256ENS_10bfloat16_tEfNS_4arch4Sm80ELb1ELb0ELb0ELb1ELb1ELb1ELb1ELb0EEENS1_21CollectiveEpilogueFwdINS6_IJS8_SA_S9_EEENS6_IJNS7_ILi1EEESI_SI_EEESC_SE_Li256ELb1ELb1ELb0ELb0EEENS1_19SingleTileSchedulerILb1ELb0ELb1ELi128EEEEEEEEEvNT_6ParamsE,(.L_x_35 - _ZN7cutlass13device_kernelIN5flash19enable_sm80_to_sm89INS1_16FlashAttnFwdSm80INS1_25CollectiveMainloopFwdSm80ILi8ELi1ELb0EN4cute5tupleIJNS5_1CILi128EEENS7_ILi48EEENS7_ILi256EEEEEELi256ENS_10bfloat16_tEfNS_4arch4Sm80ELb1ELb0ELb0ELb1ELb1ELb1ELb1ELb0EEENS1_21CollectiveEpilogueFwdINS6_IJS8_SA_S9_EEENS6_IJNS7_ILi1EEESI_SI_EEESC_SE_Li256ELb1ELb1ELb0ELb0EEENS1_19SingleTileSchedulerILb1ELb0ELb1ELi128EEEEEEEEEvNT_6ParamsE)
        .other          _ZN7cutlass13device_kernelIN5flash19enable_sm80_to_sm89INS1_16FlashAttnFwdSm80INS1_25CollectiveMainloopFwdSm80ILi8ELi1ELb0EN4cute5tupleIJNS5_1CILi128EEENS7_ILi48EEENS7_ILi256EEEEEELi256ENS_10bfloat16_tEfNS_4arch4Sm80ELb1ELb0ELb0ELb1ELb1ELb1ELb1ELb0EEENS1_21CollectiveEpilogueFwdINS6_IJS8_SA_S9_EEENS6_IJNS7_ILi1EEESI_SI_EEESC_SE_Li256ELb1ELb1ELb0ELb0EEENS1_19SingleTileSchedulerILb1ELb0ELb1ELi128EEEEEEEEEvNT_6ParamsE,@"STO_CUDA_ENTRY STV_DEFAULT"
_ZN7cutlass13device_kernelIN5flash19enable_sm80_to_sm89INS1_16FlashAttnFwdSm80INS1_25CollectiveMainloopFwdSm80ILi8ELi1ELb0EN4cute5tupleIJNS5_1CILi128EEENS7_ILi48EEENS7_ILi256EEEEEELi256ENS_10bfloat16_tEfNS_4arch4Sm80ELb1ELb0ELb0ELb1ELb1ELb1ELb1ELb0EEENS1_21CollectiveEpilogueFwdINS6_IJS8_SA_S9_EEENS6_IJNS7_ILi1EEESI_SI_EEESC_SE_Li256ELb1ELb1ELb0ELb0EEENS1_19SingleTileSchedulerILb1ELb0ELb1ELi128EEEEEEEEEvNT_6ParamsE:
[----:B------:R-:W-:Y:S01]  /*0000*/  LDC R1, c[0x0][0x28] ;  /* 0x00000a00ff017b82 */ /* 0x000fe20000000800 */
[----:B------:R-:W-:Y:S05]  /*0010*/  EXIT ;  /* 0x000000000000794d */ /* 0x000fea0003800000 */
.L_x_17:
        /* <DEDUP_REMOVED lines=14> */
.L_x_35:


//--------------------- .nv.shared.reserved.0     --------------------------
	.section	.nv.shared.reserved.0,"aw",@nobits
	.weak		__nv_reservedSMEM_offset_0_alias
	.size		__nv_reservedSMEM_offset_0_alias, 0, 0
	.other		__nv_reservedSMEM_offset_0_alias,@"STO_CUDA_RESERVED_SHARED STV_DEFAULT"
__nv_reservedSMEM_offset_0_alias:
	.zero		0


//--------------------- .nv.global                --------------------------
	.section	.nv.global,"aw",@nobits
.nv.global:
	.type		_ZN72_INTERNAL_fae0b772_36_flash_fwd_hdim256_bf16_paged_sm80_cu_9949e2e8_44404cute1_E,@object
	.size		_ZN72_INTERNAL_fae0b772_36_flash_fwd_hdim256_bf16_paged_sm80_cu_9949e2e8_44404cute1_E,(_ZN72_INTERNAL_fae0b772_36_flash_fwd_hdim256_bf16_paged_sm80_cu_9949e2e8_44404cuda3std3__45__cpo6cbeginE - _ZN72_INTERNAL_fae0b772_36_flash_fwd_hdim256_bf16_paged_sm80_cu_9949e2e8_44404cute1_E)
_ZN72_INTERNAL_fae0b772_36_flash_fwd_hdim256_bf16_paged_sm80_cu_9949e2e8_44404cute1_E:
	.zero		1
	.type		_ZN72_INTERNAL_fae0b772_36_flash_fwd_hdim256_bf16_paged_sm80_cu_9949e2e8_44404cuda3std3__45__cpo6cbeginE,@object
	.size		_ZN72_INTERNAL_fae0b772_36_flash_fwd_hdim256_bf16_paged_sm80_cu_9949e2e8_44404cuda3std3__45__cpo6cbeginE,(_ZN72_INTERNAL_fae0b772_36_flash_fwd_hdim256_bf16_paged_sm80_cu_9949e2e8_44404cuda3std3__48in_placeE - _ZN72_INTERNAL_fae0b772_36_flash_fwd_hdim256_bf16_paged_sm80_cu_9949e2e8_44404cuda3std3__45__cpo6cbeginE)
_ZN72_INTERNAL_fae0b772_36_flash_fwd_hdim256_bf16_paged_sm80_cu_9949e2e8_44404cuda3std3__45__cpo6cbeginE:
	.zero		1
	.type		_ZN72_INTERNAL_fae0b772_36_flash_fwd_hdim256_bf16_paged_sm80_cu_9949e2e8_44404cuda3std3__48in_placeE,@object
	.size		_ZN72_INTERNAL_fae0b772_36_flash_fwd_hdim256_bf16_paged_sm80_cu_9949e2e8_44404cuda3std3__48in_placeE,(_ZN72_INTERNAL_fae0b772_36_flash_fwd_hdim256_bf16_paged_sm80_cu_9949e2e8_44404cuda3std6ranges3__45__cpo9iter_moveE - _ZN72_INTERNAL_fae0b772_36_flash_fwd_hdim256_bf16_paged_sm80_cu_9949e2e8_44404cuda3std3__48in_placeE)
_ZN72_INTERNAL_fae0b772_36_flash_fwd_hdim256_bf16_paged_sm80_cu_9949e2e8_44404cuda3std3__48in_placeE:
	.zero		1
	.type		_ZN72_INTERNAL_fae0b772_36_flash_fwd_hdim256_bf16_paged_sm80_cu_9949e2e8_44404cuda3std6ranges3__45__cpo9iter_moveE,@object
	.size		_ZN72_INTERNAL_fae0b772_36_flash_fwd_hdim256_bf16_paged_sm80_cu_9949e2e8_44404cuda3std6ranges3__45__cpo9iter_moveE,(_ZN72_INTERNAL_fae0b772_36_flash_fwd_hdim256_bf16_paged_sm80_cu_9949e2e8_44404cuda3std3__45__cpo5beginE - _ZN72_INTERNAL_fae0b772_36_flash_fwd_hdim256_bf16_paged_sm80_cu_9949e2e8_44404cuda3std6ranges3__45__cpo9iter_moveE)
_ZN72_INTERNAL_fae0b772_36_flash_fwd_hdim256_bf16_paged_sm80_cu_9949e2e8_44404cuda3std6ranges3__45__cpo9iter_moveE:
	.zero		1
	.type		_ZN72_INTERNAL_fae0b772_36_flash_fwd_hdim256_bf16_paged_sm80_cu_9949e2e8_44404cuda3std3__45__cpo5beginE,@object
	.size		_ZN72_INTERNAL_fae0b772_36_flash_fwd_hdim256_bf16_paged_sm80_cu_9949e2e8_44404cuda3std3__45__cpo5beginE,(_ZN72_INTERNAL_fae0b772_36_flash_fwd_hdim256_bf16_paged_sm80_cu_9949e2e8_44404cuda3std3__474_GLOBAL__N__fae0b772_36_flash_fwd_hdim256_bf16_paged_sm80_cu_9949e2e8_44406ignoreE - _ZN72_INTERNAL_fae0b772_36_flash_fwd_hdim256_bf16_paged_sm80_cu_9949e2e8_44404cuda3std3__45__cpo5beginE)
_ZN72_INTERNAL_fae0b772_36_flash_fwd_hdim256_bf16_paged_sm80_cu_9949e2e8_44404cuda3std3__45__cpo5beginE:
	.zero		1
	.type		_ZN72_INTERNAL_fae0b772_36_flash_fwd_hdim256_bf16_paged_sm80_cu_9949e2e8_44404cuda3std3__474_GLOBAL__N__fae0b772_36_flash_fwd_hdim256_bf16_paged_sm80_cu_9949e2e8_44406ignoreE,@object
	.size		_ZN72_INTERNAL_fae0b772_36_flash_fwd_hdim256_bf16_paged_sm80_cu_9949e2e8_44404cuda3std3__474_GLOBAL__N__fae0b772_36_flash_fwd_hdim256_bf16_paged_sm80_cu_9949e2e8_44406ignoreE,(_ZN72_INTERNAL_fae0b772_36_flash_fwd_hdim256_bf16_paged_sm80_cu_9949e2e8_44404cute7productE - _ZN72_INTERNAL_fae0b772_36_flash_fwd_hdim256_bf16_paged_sm80_cu_9949e2e8_44404cuda3std3__474_GLOBAL__N__fae0b772_36_flash_fwd_hdim256_bf16_paged_sm80_cu_9949e2e8_44406ignoreE)
_ZN72_INTERNAL_fae0b772_36_flash_fwd_hdim256_bf16_paged_sm80_cu_9949e2e8_44404cuda3std3__474_GLOBAL__N__fae0b772_36_flash_fwd_hdim256_bf16_paged_sm80_cu_9949e2e8_44406ignoreE:
	.zero		1
	.type		_ZN72_INTERNAL_fae0b772_36_flash_fwd_hdim256_bf16_paged_sm80_cu_9949e2e8_44404cute7productE,@object
	.size		_ZN72_INTERNAL_fae0b772_36_flash_fwd_hdim256_bf16_paged_sm80_cu_9949e2e8_44404cute7productE,(_ZN72_INTERNAL_fae0b772_36_flash_fwd_hdim256_bf16_paged_sm80_cu_9949e2e8_44404cuda3std3__45__cpo3endE - _ZN72_INTERNAL_fae0b772_36_flash_fwd_hdim256_bf16_paged_sm80_cu_9949e2e8_44404cute7productE)
_ZN72_INTERNAL_fae0b772_36_flash_fwd_hdim256_bf16_paged_sm80_cu_9949e2e8_44404cute7productE:
	.zero		1
	.type		_ZN72_INTERNAL_fae0b772_36_flash_fwd_hdim256_bf16_paged_sm80_cu_9949e2e8_44404cuda3std3__45__cpo3endE,@object
	.size		_ZN72_INTERNAL_fae0b772_36_flash_fwd_hdim256_bf16_paged_sm80_cu_9949e2e8_44404cuda3std3__45__cpo3endE,(_ZN72_INTERNAL_fae0b772_36_flash_fwd_hdim256_bf16_paged_sm80_cu_9949e2e8_44404cuda3std3__419piecewise_constructE - _ZN72_INTERNAL_fae0b772_36_flash_fwd_hdim256_bf16_paged_sm80_cu_9949e2e8_44404cuda3std3__45__cpo3endE)
_ZN72_INTERNAL_fae0b772_36_flash_fwd_hdim256_bf16_paged_sm80_cu_9949e2e8_44404cuda3std3__45__cpo3endE:
	.zero		1
	.type		_ZN72_INTERNAL_fae0b772_36_flash_fwd_hdim256_bf16_paged_sm80_cu_9949e2e8_44404cuda3std3__419piecewise_constructE,@object
	.size		_ZN72_INTERNAL_fae0b772_36_flash_fwd_hdim256_bf16_paged_sm80_cu_9949e2e8_44404cuda3std3__419piecewise_constructE,(_ZN72_INTERNAL_fae0b772_36_flash_fwd_hdim256_bf16_paged_sm80_cu_9949e2e8_44404cuda3std3__45__cpo4cendE - _ZN72_INTERNAL_fae0b772_36_flash_fwd_hdim256_bf16_paged_sm80_cu_9949e2e8_44404cuda3std3__419piecewise_constructE)
_ZN72_INTERNAL_fae0b772_36_flash_fwd_hdim256_bf16_paged_sm80_cu_9949e2e8_44404cuda3std3__419piecewise_constructE:
	.zero		1
	.type		_ZN72_INTERNAL_fae0b772_36_flash_fwd_hdim256_bf16_paged_sm80_cu_9949e2e8_44404cuda3std3__45__cpo4cendE,@object
	.size		_ZN72_INTERNAL_fae0b772_36_flash_fwd_hdim256_bf16_paged_sm80_cu_9949e2e8_44404cuda3std3__45__cpo4cendE,(_ZN72_INTERNAL_fae0b772_36_flash_fwd_hdim256_bf16_paged_sm80_cu_9949e2e8_44404cuda3std6ranges3__45__cpo4swapE - _ZN72_INTERNAL_fae0b772_36_flash_fwd_hdim256_bf16_paged_sm80_cu_9949e2e8_44404cuda3std3__45__cpo4cendE)
_ZN72_INTERNAL_fae0b772_36_flash_fwd_hdim256_bf16_paged_sm80_cu_9949e2e8_44404cuda3std3__45__cpo4cendE:
	.zero		1
	.type		_ZN72_INTERNAL_fae0b772_36_flash_fwd_hdim256_bf16_paged_sm80_cu_9949e2e8_44404cuda3std6ranges3__45__cpo4swapE,@object
	.size		_ZN72_INTERNAL_fae0b772_36_flash_fwd_hdim256_bf16_paged_sm80_cu_9949e2e8_44404cuda3std6ranges3__45__cpo4swapE,(.L_7 - _ZN72_INTERNAL_fae0b772_36_flash_fwd_hdim256_bf16_paged_sm80_cu_9949e2e8_44404cuda3std6ranges3__45__cpo4swapE)
_ZN72_INTERNAL_fae0b772_36_flash_fwd_hdim256_bf16_paged_sm80_cu_9949e2e8_44404cuda3std6ranges3__45__cpo4swapE:
	.zero		1
.L_7:


//--------------------- .nv.constant0._ZN7cutlass13device_kernelIN5flash19enable_sm80_to_sm89INS1_16FlashAttnFwdSm80INS1_25CollectiveMainloopFwdSm80ILi8ELi1ELb1EN4cute5tupleIJNS5_1CILi128EEENS7_ILi64EEENS7_ILi256EEEEEELi256ENS_10bfloat16_tEfNS_4arch4Sm80ELb0ELb0ELb0ELb0ELb1ELb0ELb1ELb0EEENS1_21CollectiveEpilogueFwdINS6_IJS8_SA_S9_EEENS6_IJNS7_ILi1EEESI_SI_EEESC_SE_Li256ELb0ELb1ELb0ELb0EEENS1_19SingleTileSchedulerILb0ELb0ELb1ELi128EEEEEEEEEvNT_6ParamsE --------------------------
	.section	.nv.constant0._ZN7cutlass13device_kernelIN5flash19enable_sm80_to_sm89INS1_16FlashAttnFwdSm80INS1_25CollectiveMainloopFwdSm80ILi8ELi1ELb1EN4cute5tupleIJNS5_1CILi128EEENS7_ILi64EEENS7_ILi256EEEEEELi256ENS_10bfloat16_tEfNS_4arch4Sm80ELb0ELb0ELb0ELb0ELb1ELb0ELb1ELb0EEENS1_21CollectiveEpilogueFwdINS6_IJS8_SA_S9_EEENS6_IJNS7_ILi1EEESI_SI_EEESC_SE_Li256ELb0ELb1ELb0ELb0EEENS1_19SingleTileSchedulerILb0ELb0ELb1ELi128EEEEEEEEEvNT_6ParamsE,"a",@progbits
	.sectionflags	@""
	.align	4
.nv.constant0._ZN7cutlass13device_kernelIN5flash19enable_sm80_to_sm89INS1_16FlashAttnFwdSm80INS1_25CollectiveMainloopFwdSm80ILi8ELi1ELb1EN4cute5tupleIJNS5_1CILi128EEENS7_ILi64EEENS7_ILi256EEEEEELi256ENS_10bfloat16_tEfNS_4arch4Sm80ELb0ELb0ELb0ELb0ELb1ELb0ELb1ELb0EEENS1_21CollectiveEpilogueFwdINS6_IJS8_SA_S9_EEENS6_IJNS7_ILi1EEESI_SI_EEESC_SE_Li256ELb0ELb1ELb0ELb0EEENS1_19SingleTileSchedulerILb0ELb0ELb1ELi128EEEEEEEEEvNT_6ParamsE:
	.zero		1576


//--------------------- .nv.constant0._ZN7cutlass13device_kernelIN5flash19enable_sm80_to_sm89INS1_16FlashAttnFwdSm80INS1_25CollectiveMainloopFwdSm80ILi8ELi1ELb1EN4cute5tupleIJNS5_1CILi128EEENS7_ILi64EEENS7_ILi256EEEEEELi256ENS_10bfloat16_tEfNS_4arch4Sm80ELb0ELb0ELb0ELb1ELb1ELb0ELb1ELb0EEENS1_21CollectiveEpilogueFwdINS6_IJS8_SA_S9_EEENS6_IJNS7_ILi1EEESI_SI_EEESC_SE_Li256ELb1ELb1ELb0ELb0EEENS1_19SingleTileSchedulerILb1ELb0ELb1ELi128EEEEEEEEEvNT_6ParamsE --------------------------
	.section	.nv.constant0._ZN7cutlass13device_kernelIN5flash19enable_sm80_to_sm89INS1_16FlashAttnFwdSm80INS1_25CollectiveMainloopFwdSm80ILi8ELi1ELb1EN4cute5tupleIJNS5_1CILi128EEENS7_ILi64EEENS7_ILi256EEEEEELi256ENS_10bfloat16_tEfNS_4arch4Sm80ELb0ELb0ELb0ELb1ELb1ELb0ELb1ELb0EEENS1_21CollectiveEpilogueFwdINS6_IJS8_SA_S9_EEENS6_IJNS7_ILi1EEESI_SI_EEESC_SE_Li256ELb1ELb1ELb0ELb0EEENS1_19SingleTileSchedulerILb1ELb0ELb1ELi128EEEEEEEEEvNT_6ParamsE,"a",@progbits
	.sectionflags	@""
	.align	4
.nv.constant0._ZN7cutlass13device_kernelIN5flash19enable_sm80_to_sm89INS1_16FlashAttnFwdSm80INS1_25CollectiveMainloopFwdSm80ILi8ELi1ELb1EN4cute5tupleIJNS5_1CILi128EEENS7_ILi64EEENS7_ILi256EEEEEELi256ENS_10bfloat16_tEfNS_4arch4Sm80ELb0ELb0ELb0ELb1ELb1ELb0ELb1ELb0EEENS1_21CollectiveEpilogueFwdINS6_IJS8_SA_S9_EEENS6_IJNS7_ILi1EEESI_SI_EEESC_SE_Li256ELb1ELb1ELb0ELb0EEENS1_19SingleTileSchedulerILb1ELb0ELb1ELi128EEEEEEEEEvNT_6ParamsE:
	.zero		1576


//--------------------- .nv.constant0._ZN7cutlass13device_kernelIN5flash19enable_sm80_to_sm89INS1_16FlashAttnFwdSm80INS1_25CollectiveMainloopFwdSm80ILi8ELi1ELb0EN4cute5tupleIJNS5_1CILi128EEENS7_ILi32EEENS7_ILi256EEEEEELi256ENS_10bfloat16_tEfNS_4arch4Sm80ELb0ELb0ELb0ELb1ELb1ELb1ELb1ELb0EEENS1_21CollectiveEpilogueFwdINS6_IJS8_SA_S9_EEENS6_IJNS7_ILi1EEESI_SI_EEESC_SE_Li256ELb1ELb1ELb0ELb0EEENS1_19SingleTileSchedulerILb1ELb0ELb1ELi128EEEEEEEEEvNT_6ParamsE --------------------------
	.section	.nv.constant0._ZN7cutlass13device_kernelIN5flash19enable_sm80_to_sm89INS1_16FlashAttnFwdSm80INS1_25CollectiveMainloopFwdSm80ILi8ELi1ELb0EN4cute5tupleIJNS5_1CILi128EEENS7_ILi32EEENS7_ILi256EEEEEELi256ENS_10bfloat16_tEfNS_4arch4Sm80ELb0ELb0ELb0ELb1ELb1ELb1ELb1ELb0EEENS1_21CollectiveEpilogueFwdINS6_IJS8_SA_S9_EEENS6_IJNS7_ILi1EEESI_SI_EEESC_SE_Li256ELb1ELb1ELb0ELb0EEENS1_19SingleTileSchedulerILb1ELb0ELb1ELi128EEEEEEEEEvNT_6ParamsE,"a",@progbits
	.sectionflags	@""
	.align	4
.nv.constant0._ZN7cutlass13device_kernelIN5flash19enable_sm80_to_sm89INS1_16FlashAttnFwdSm80INS1_25CollectiveMainloopFwdSm80ILi8ELi1ELb0EN4cute5tupleIJNS5_1CILi128EEENS7_ILi32EEENS7_ILi256EEEEEELi256ENS_10bfloat16_tEfNS_4arch4Sm80ELb0ELb0ELb0ELb1ELb1ELb1ELb1ELb0EEENS1_21CollectiveEpilogueFwdINS6_IJS8_SA_S9_EEENS6_IJNS7_ILi1EEESI_SI_EEESC_SE_Li256ELb1ELb1ELb0ELb0EEENS1_19SingleTileSchedulerILb1ELb0ELb1ELi128EEEEEEEEEvNT_6ParamsE:
	.zero		1576


//--------------------- .nv.constant0._ZN7cutlass13device_kernelIN5flash19enable_sm80_to_sm89INS1_16FlashAttnFwdSm80INS1_25CollectiveMainloopFwdSm80ILi8ELi1ELb1EN4cute5tupleIJNS5_1CILi128EEENS7_ILi48EEENS7_ILi256EEEEEELi256ENS_10bfloat16_tEfNS_4arch4Sm80ELb0ELb1ELb0ELb0ELb1ELb0ELb1ELb0EEENS1_21CollectiveEpilogueFwdINS6_IJS8_SA_S9_EEENS6_IJNS7_ILi1EEESI_SI_EEESC_SE_Li256ELb0ELb1ELb0ELb0EEENS1_19SingleTileSchedulerILb0ELb0ELb1ELi128EEEEEEEEEvNT_6ParamsE --------------------------
	.section	.nv.constant0._ZN7cutlass13device_kernelIN5flash19enable_sm80_to_sm89INS1_16FlashAttnFwdSm80INS1_25CollectiveMainloopFwdSm80ILi8ELi1ELb1EN4cute5tupleIJNS5_1CILi128EEENS7_ILi48EEENS7_ILi256EEEEEELi256ENS_10bfloat16_tEfNS_4arch4Sm80ELb0ELb1ELb0ELb0ELb1ELb0ELb1ELb0EEENS1_21CollectiveEpilogueFwdINS6_IJS8_SA_S9_EEENS6_IJNS7_ILi1EEESI_SI_EEESC_SE_Li256ELb0ELb1ELb0ELb0EEENS1_19SingleTileSchedulerILb0ELb0ELb1ELi128EEEEEEEEEvNT_6ParamsE,"a",@progbits
	.sectionflags	@""
	.align	4
.nv.constant0._ZN7cutlass13device_kernelIN5flash19enable_sm80_to_sm89INS1_16FlashAttnFwdSm80INS1_25CollectiveMainloopFwdSm80ILi8ELi1ELb1EN4cute5tupleIJNS5_1CILi128EEENS7_ILi48EEENS7_ILi256EEEEEELi256ENS_10bfloat16_tEfNS_4arch4Sm80ELb0ELb1ELb0ELb0ELb1ELb0ELb1ELb0EEENS1_21CollectiveEpilogueFwdINS6_IJS8_SA_S9_EEENS6_IJNS7_ILi1EEESI_SI_EEESC_SE_Li256ELb0ELb1ELb0ELb0EEENS1_19SingleTileSchedulerILb0ELb0ELb1ELi128EEEEEEEEEvNT_6ParamsE:
	.zero		1576


//--------------------- .nv.constant0._ZN7cutlass13device_kernelIN5flash19enable_sm80_to_sm89INS1_16FlashAttnFwdSm80INS1_25CollectiveMainloopFwdSm80ILi8ELi1ELb1EN4cute5tupleIJNS5_1CILi128EEENS7_ILi48EEENS7_ILi256EEEEEELi256ENS_10bfloat16_tEfNS_4arch4Sm80ELb0ELb1ELb0ELb1ELb1ELb0ELb1ELb0EEENS1_21CollectiveEpilogueFwdINS6_IJS8_SA_S9_EEENS6_IJNS7_ILi1EEESI_SI_EEESC_SE_Li256ELb1ELb1ELb0ELb0EEENS1_19SingleTileSchedulerILb1ELb0ELb1ELi128EEEEEEEEEvNT_6ParamsE --------------------------
	.section	.nv.constant0._ZN7cutlass13device_kernelIN5flash19enable_sm80_to_sm89INS1_16FlashAttnFwdSm80INS1_25CollectiveMainloopFwdSm80ILi8ELi1ELb1EN4cute5tupleIJNS5_1CILi128EEENS7_ILi48EEENS7_ILi256EEEEEELi256ENS_10bfloat16_tEfNS_4arch4Sm80ELb0ELb1ELb0ELb1ELb1ELb0ELb1ELb0EEENS1_21CollectiveEpilogueFwdINS6_IJS8_SA_S9_EEENS6_IJNS7_ILi1EEESI_SI_EEESC_SE_Li256ELb1ELb1ELb0ELb0EEENS1_19SingleTileSchedulerILb1ELb0ELb1ELi128EEEEEEEEEvNT_6ParamsE,"a",@progbits
	.sectionflags	@""
	.align	4
.nv.constant0._ZN7cutlass13device_kernelIN5flash19enable_sm80_to_sm89INS1_16FlashAttnFwdSm80INS1_25CollectiveMainloopFwdSm80ILi8ELi1ELb1EN4cute5tupleIJNS5_1CILi128EEENS7_ILi48EEENS7_ILi256EEEEEELi256ENS_10bfloat16_tEfNS_4arch4Sm80ELb0ELb1ELb0ELb1ELb1ELb0ELb1ELb0EEENS1_21CollectiveEpilogueFwdINS6_IJS8_SA_S9_EEENS6_IJNS7_ILi1EEESI_SI_EEESC_SE_Li256ELb1ELb1ELb0ELb0EEENS1_19SingleTileSchedulerILb1ELb0ELb1ELi128EEEEEEEEEvNT_6ParamsE:
	.zero		1576


//--------------------- .nv.constant0._ZN7cutlass13device_kernelIN5flash19enable_sm80_to_sm89INS1_16FlashAttnFwdSm80INS1_25CollectiveMainloopFwdSm80ILi8ELi1ELb0EN4cute5tupleIJNS5_1CILi128EEENS7_ILi32EEENS7_ILi256EEEEEELi256ENS_10bfloat16_tEfNS_4arch4Sm80ELb0ELb1ELb0ELb1ELb1ELb1ELb1ELb0EEENS1_21CollectiveEpilogueFwdINS6_IJS8_SA_S9_EEENS6_IJNS7_ILi1EEESI_SI_EEESC_SE_Li256ELb1ELb1ELb0ELb0EEENS1_19SingleTileSchedulerILb1ELb0ELb1ELi128EEEEEEEEEvNT_6ParamsE --------------------------
	.section	.nv.constant0._ZN7cutlass13device_kernelIN5flash19enable_sm80_to_sm89INS1_16FlashAttnFwdSm80INS1_25CollectiveMainloopFwdSm80ILi8ELi1ELb0EN4cute5tupleIJNS5_1CILi128EEENS7_ILi32EEENS7_ILi256EEEEEELi256ENS_10bfloat16_tEfNS_4arch4Sm80ELb0ELb1ELb0ELb1ELb1ELb1ELb1ELb0EEENS1_21CollectiveEpilogueFwdINS6_IJS8_SA_S9_EEENS6_IJNS7_ILi1EEESI_SI_EEESC_SE_Li256ELb1ELb1ELb0ELb0EEENS1_19SingleTileSchedulerILb1ELb0ELb1ELi128EEEEEEEEEvNT_6ParamsE,"a",@progbits
	.sectionflags	@""
	.align	4
.nv.constant0._ZN7cutlass13device_kernelIN5flash19enable_sm80_to_sm89INS1_16FlashAttnFwdSm80INS1_25CollectiveMainloopFwdSm80ILi8ELi1ELb0EN4cute5tupleIJNS5_1CILi128EEENS7_ILi32EEENS7_ILi256EEEEEELi256ENS_10bfloat16_tEfNS_4arch4Sm80ELb0ELb1ELb0ELb1ELb1ELb1ELb1ELb0EEENS1_21CollectiveEpilogueFwdINS6_IJS8_SA_S9_EEENS6_IJNS7_ILi1EEESI_SI_EEESC_SE_Li256ELb1ELb1ELb0ELb0EEENS1_19SingleTileSchedulerILb1ELb0ELb1ELi128EEEEEEEEEvNT_6ParamsE:
	.zero		1576


//--------------------- .nv.constant0._ZN7cutlass13device_kernelIN5flash19enable_sm80_to_sm89INS1_16FlashAttnFwdSm80INS1_25CollectiveMainloopFwdSm80ILi8ELi1ELb1EN4cute5tupleIJNS5_1CILi128EEENS7_ILi64EEENS7_ILi256EEEEEELi256ENS_10bfloat16_tEfNS_4arch4Sm80ELb1ELb0ELb0ELb0ELb1ELb0ELb1ELb0EEENS1_21CollectiveEpilogueFwdINS6_IJS8_SA_S9_EEENS6_IJNS7_ILi1EEESI_SI_EEESC_SE_Li256ELb0ELb1ELb0ELb0EEENS1_30DynamicPersistentTileSchedulerILi256ELi256ELb0ELb1ELb0EEEEEEEEEvNT_6ParamsE --------------------------
	.section	.nv.constant0._ZN7cutlass13device_kernelIN5flash19enable_sm80_to_sm89INS1_16FlashAttnFwdSm80INS1_25CollectiveMainloopFwdSm80ILi8ELi1ELb1EN4cute5tupleIJNS5_1CILi128EEENS7_ILi64EEENS7_ILi256EEEEEELi256ENS_10bfloat16_tEfNS_4arch4Sm80ELb1ELb0ELb0ELb0ELb1ELb0ELb1ELb0EEENS1_21CollectiveEpilogueFwdINS6_IJS8_SA_S9_EEENS6_IJNS7_ILi1EEESI_SI_EEESC_SE_Li256ELb0ELb1ELb0ELb0EEENS1_30DynamicPersistentTileSchedulerILi256ELi256ELb0ELb1ELb0EEEEEEEEEvNT_6ParamsE,"a",@progbits
	.sectionflags	@""
	.align	4
.nv.constant0._ZN7cutlass13device_kernelIN5flash19enable_sm80_to_sm89INS1_16FlashAttnFwdSm80INS1_25CollectiveMainloopFwdSm80ILi8ELi1ELb1EN4cute5tupleIJNS5_1CILi128EEENS7_ILi64EEENS7_ILi256EEEEEELi256ENS_10bfloat16_tEfNS_4arch4Sm80ELb1ELb0ELb0ELb0ELb1ELb0ELb1ELb0EEENS1_21CollectiveEpilogueFwdINS6_IJS8_SA_S9_EEENS6_IJNS7_ILi1EEESI_SI_EEESC_SE_Li256ELb0ELb1ELb0ELb0EEENS1_30DynamicPersistentTileSchedulerILi256ELi256ELb0ELb1ELb0EEEEEEEEEvNT_6ParamsE:
	.zero		1592


//--------------------- .nv.constant0._ZN7cutlass13device_kernelIN5flash19enable_sm80_to_sm89INS1_16FlashAttnFwdSm80INS1_25CollectiveMainloopFwdSm80ILi8ELi1ELb1EN4cute5tupleIJNS5_1CILi128EEENS7_ILi64EEENS7_ILi256EEEEEELi256ENS_10bfloat16_tEfNS_4arch4Sm80ELb1ELb0ELb0ELb1ELb1ELb0ELb1ELb0EEENS1_21CollectiveEpilogueFwdINS6_IJS8_SA_S9_EEENS6_IJNS7_ILi1EEESI_SI_EEESC_SE_Li256ELb1ELb1ELb0ELb0EEENS1_19SingleTileSchedulerILb1ELb0ELb1ELi128EEEEEEEEEvNT_6ParamsE --------------------------
	.section	.nv.constant0._ZN7cutlass13device_kernelIN5flash19enable_sm80_to_sm89INS1_16FlashAttnFwdSm80INS1_25CollectiveMainloopFwdSm80ILi8ELi1ELb1EN4cute5tupleIJNS5_1CILi128EEENS7_ILi64EEENS7_ILi256EEEEEELi256ENS_10bfloat16_tEfNS_4arch4Sm80ELb1ELb0ELb0ELb1ELb1ELb0ELb1ELb0EEENS1_21CollectiveEpilogueFwdINS6_IJS8_SA_S9_EEENS6_IJNS7_ILi1EEESI_SI_EEESC_SE_Li256ELb1ELb1ELb0ELb0EEENS1_19SingleTileSchedulerILb1ELb0ELb1ELi128EEEEEEEEEvNT_6ParamsE,"a",@progbits
	.sectionflags	@""
	.align	4
.nv.constant0._ZN7cutlass13device_kernelIN5flash19enable_sm80_to_sm89INS1_16FlashAttnFwdSm80INS1_25CollectiveMainloopFwdSm80ILi8ELi1ELb1EN4cute5tupleIJNS5_1CILi128EEENS7_ILi64EEENS7_ILi256EEEEEELi256ENS_10bfloat16_tEfNS_4arch4Sm80ELb1ELb0ELb0ELb1ELb1ELb0ELb1ELb0EEENS1_21CollectiveEpilogueFwdINS6_IJS8_SA_S9_EEENS6_IJNS7_ILi1EEESI_SI_EEESC_SE_Li256ELb1ELb1ELb0ELb0EEENS1_19SingleTileSchedulerILb1ELb0ELb1ELi128EEEEEEEEEvNT_6ParamsE:
	.zero		1576


//--------------------- .nv.constant0._ZN7cutlass13device_kernelIN5flash19enable_sm80_to_sm89INS1_16FlashAttnFwdSm80INS1_25CollectiveMainloopFwdSm80ILi8ELi1ELb0EN4cute5tupleIJNS5_1CILi128EEENS7_ILi32EEENS7_ILi256EEEEEELi256ENS_10bfloat16_tEfNS_4arch4Sm80ELb1ELb0ELb0ELb1ELb1ELb1ELb1ELb0EEENS1_21CollectiveEpilogueFwdINS6_IJS8_SA_S9_EEENS6_IJNS7_ILi1EEESI_SI_EEESC_SE_Li256ELb1ELb1ELb0ELb0EEENS1_19SingleTileSchedulerILb1ELb0ELb1ELi128EEEEEEEEEvNT_6ParamsE --------------------------
	.section	.nv.constant0._ZN7cutlass13device_kernelIN5flash19enable_sm80_to_sm89INS1_16FlashAttnFwdSm80INS1_25CollectiveMainloopFwdSm80ILi8ELi1ELb0EN4cute5tupleIJNS5_1CILi128EEENS7_ILi32EEENS7_ILi256EEEEEELi256ENS_10bfloat16_tEfNS_4arch4Sm80ELb1ELb0ELb0ELb1ELb1ELb1ELb1ELb0EEENS1_21CollectiveEpilogueFwdINS6_IJS8_SA_S9_EEENS6_IJNS7_ILi1EEESI_SI_EEESC_SE_Li256ELb1ELb1ELb0ELb0EEENS1_19SingleTileSchedulerILb1ELb0ELb1ELi128EEEEEEEEEvNT_6ParamsE,"a",@progbits
	.sectionflags	@""
	.align	4
.nv.constant0._ZN7cutlass13device_kernelIN5flash19enable_sm80_to_sm89INS1_16FlashAttnFwdSm80INS1_25CollectiveMainloopFwdSm80ILi8ELi1ELb0EN4cute5tupleIJNS5_1CILi128EEENS7_ILi32EEENS7_ILi256EEEEEELi256ENS_10bfloat16_tEfNS_4arch4Sm80ELb1ELb0ELb0ELb1ELb1ELb1ELb1ELb0EEENS1_21CollectiveEpilogueFwdINS6_IJS8_SA_S9_EEENS6_IJNS7_ILi1EEESI_SI_EEESC_SE_Li256ELb1ELb1ELb0ELb0EEENS1_19SingleTileSchedulerILb1ELb0ELb1ELi128EEEEEEEEEvNT_6ParamsE:
	.zero		1576


//--------------------- .nv.constant0._ZN7cutlass13device_kernelIN5flash19enable_sm80_to_sm89INS1_16FlashAttnFwdSm80INS1_25CollectiveMainloopFwdSm80ILi8ELi1ELb0EN4cute5tupleIJNS5_1CILi128EEENS7_ILi96EEENS7_ILi256EEEEEELi256ENS_10bfloat16_tEfNS_4arch4Sm80ELb0ELb0ELb0ELb0ELb1ELb0ELb1ELb0EEENS1_21CollectiveEpilogueFwdINS6_IJS8_SA_S9_EEENS6_IJNS7_ILi1EEESI_SI_EEESC_SE_Li256ELb0ELb1ELb0ELb0EEENS1_19SingleTileSchedulerILb0ELb0ELb1ELi128EEEEEEEEEvNT_6ParamsE --------------------------
	.section	.nv.constant0._ZN7cutlass13device_kernelIN5flash19enable_sm80_to_sm89INS1_16FlashAttnFwdSm80INS1_25CollectiveMainloopFwdSm80ILi8ELi1ELb0EN4cute5tupleIJNS5_1CILi128EEENS7_ILi96EEENS7_ILi256EEEEEELi256ENS_10bfloat16_tEfNS_4arch4Sm80ELb0ELb0ELb0ELb0ELb1ELb0ELb1ELb0EEENS1_21CollectiveEpilogueFwdINS6_IJS8_SA_S9_EEENS6_IJNS7_ILi1EEESI_SI_EEESC_SE_Li256ELb0ELb1ELb0ELb0EEENS1_19SingleTileSchedulerILb0ELb0ELb1ELi128EEEEEEEEEvNT_6ParamsE,"a",@progbits
	.sectionflags	@""
	.align	4
.nv.constant0._ZN7cutlass13device_kernelIN5flash19enable_sm80_to_sm89INS1_16FlashAttnFwdSm80INS1_25CollectiveMainloopFwdSm80ILi8ELi1ELb0EN4cute5tupleIJNS5_1CILi128EEENS7_ILi96EEENS7_ILi256EEEEEELi256ENS_10bfloat16_tEfNS_4arch4Sm80ELb0ELb0ELb0ELb0ELb1ELb0ELb1ELb0EEENS1_21CollectiveEpilogueFwdINS6_IJS8_SA_S9_EEENS6_IJNS7_ILi1EEESI_SI_EEESC_SE_Li256ELb0ELb1ELb0ELb0EEENS1_19SingleTileSchedulerILb0ELb0ELb1ELi128EEEEEEEEEvNT_6ParamsE:
	.zero		1576


//--------------------- .nv.constant0._ZN7cutlass13device_kernelIN5flash19enable_sm80_to_sm89INS1_16FlashAttnFwdSm80INS1_25CollectiveMainloopFwdSm80ILi8ELi1ELb0EN4cute5tupleIJNS5_1CILi128EEENS7_ILi96EEENS7_ILi256EEEEEELi256ENS_10bfloat16_tEfNS_4arch4Sm80ELb0ELb0ELb0ELb1ELb1ELb0ELb1ELb0EEENS1_21CollectiveEpilogueFwdINS6_IJS8_SA_S9_EEENS6_IJNS7_ILi1EEESI_SI_EEESC_SE_Li256ELb1ELb1ELb0ELb0EEENS1_19SingleTileSchedulerILb1ELb0ELb1ELi128EEEEEEEEEvNT_6ParamsE --------------------------
	.section	.nv.constant0._ZN7cutlass13device_kernelIN5flash19enable_sm80_to_sm89INS1_16FlashAttnFwdSm80INS1_25CollectiveMainloopFwdSm80ILi8ELi1ELb0EN4cute5tupleIJNS5_1CILi128EEENS7_ILi96EEENS7_ILi256EEEEEELi256ENS_10bfloat16_tEfNS_4arch4Sm80ELb0ELb0ELb0ELb1ELb1ELb0ELb1ELb0EEENS1_21CollectiveEpilogueFwdINS6_IJS8_SA_S9_EEENS6_IJNS7_ILi1EEESI_SI_EEESC_SE_Li256ELb1ELb1ELb0ELb0EEENS1_19SingleTileSchedulerILb1ELb0ELb1ELi128EEEEEEEEEvNT_6ParamsE,"a",@progbits
	.sectionflags	@""
	.align	4
.nv.constant0._ZN7cutlass13device_kernelIN5flash19enable_sm80_to_sm89INS1_16FlashAttnFwdSm80INS1_25CollectiveMainloopFwdSm80ILi8ELi1ELb0EN4cute5tupleIJNS5_1CILi128EEENS7_ILi96EEENS7_ILi256EEEEEELi256ENS_10bfloat16_tEfNS_4arch4Sm80ELb0ELb0ELb0ELb1ELb1ELb0ELb1ELb0EEENS1_21CollectiveEpilogueFwdINS6_IJS8_SA_S9_EEENS6_IJNS7_ILi1EEESI_SI_EEESC_SE_Li256ELb1ELb1ELb0ELb0EEENS1_19SingleTileSchedulerILb1ELb0ELb1ELi128EEEEEEEEEvNT_6ParamsE:
	.zero		1576


//--------------------- .nv.constant0._ZN7cutlass13device_kernelIN5flash19enable_sm80_to_sm89INS1_16FlashAttnFwdSm80INS1_25CollectiveMainloopFwdSm80ILi8ELi1ELb0EN4cute5tupleIJNS5_1CILi128EEENS7_ILi48EEENS7_ILi256EEEEEELi256ENS_10bfloat16_tEfNS_4arch4Sm80ELb0ELb0ELb0ELb1ELb1ELb1ELb1ELb0EEENS1_21CollectiveEpilogueFwdINS6_IJS8_SA_S9_EEENS6_IJNS7_ILi1EEESI_SI_EEESC_SE_Li256ELb1ELb1ELb0ELb0EEENS1_19SingleTileSchedulerILb1ELb0ELb1ELi128EEEEEEEEEvNT_6ParamsE --------------------------
	.section	.nv.constant0._ZN7cutlass13device_kernelIN5flash19enable_sm80_to_sm89INS1_16FlashAttnFwdSm80INS1_25CollectiveMainloopFwdSm80ILi8ELi1ELb0EN4cute5tupleIJNS5_1CILi128EEENS7_ILi48EEENS7_ILi256EEEEEELi256ENS_10bfloat16_tEfNS_4arch4Sm80ELb0ELb0ELb0ELb1ELb1ELb1ELb1ELb0EEENS1_21CollectiveEpilogueFwdINS6_IJS8_SA_S9_EEENS6_IJNS7_ILi1EEESI_SI_EEESC_SE_Li256ELb1ELb1ELb0ELb0EEENS1_19SingleTileSchedulerILb1ELb0ELb1ELi128EEEEEEEEEvNT_6ParamsE,"a",@progbits
	.sectionflags	@""
	.align	4
.nv.constant0._ZN7cutlass13device_kernelIN5flash19enable_sm80_to_sm89INS1_16FlashAttnFwdSm80INS1_25CollectiveMainloopFwdSm80ILi8ELi1ELb0EN4cute5tupleIJNS5_1CILi128EEENS7_ILi48EEENS7_ILi256EEEEEELi256ENS_10bfloat16_tEfNS_4arch4Sm80ELb0ELb0ELb0ELb1ELb1ELb1ELb1ELb0EEENS1_21CollectiveEpilogueFwdINS6_IJS8_SA_S9_EEENS6_IJNS7_ILi1EEESI_SI_EEESC_SE_Li256ELb1ELb1ELb0ELb0EEENS1_19SingleTileSchedulerILb1ELb0ELb1ELi128EEEEEEEEEvNT_6ParamsE:
	.zero		1576


//--------------------- .nv.constant0._ZN7cutlass13device_kernelIN5flash19enable_sm80_to_sm89INS1_16FlashAttnFwdSm80INS1_25CollectiveMainloopFwdSm80ILi8ELi1ELb0EN4cute5tupleIJNS5_1CILi128EEENS7_ILi64EEENS7_ILi256EEEEEELi256ENS_10bfloat16_tEfNS_4arch4Sm80ELb0ELb1ELb0ELb0ELb1ELb0ELb1ELb0EEENS1_21CollectiveEpilogueFwdINS6_IJS8_SA_S9_EEENS6_IJNS7_ILi1EEESI_SI_EEESC_SE_Li256ELb0ELb1ELb0ELb0EEENS1_19SingleTileSchedulerILb0ELb0ELb1ELi128EEEEEEEEEvNT_6ParamsE --------------------------
	.section	.nv.constant0._ZN7cutlass13device_kernelIN5flash19enable_sm80_to_sm89INS1_16FlashAttnFwdSm80INS1_25CollectiveMainloopFwdSm80ILi8ELi1ELb0EN4cute5tupleIJNS5_1CILi128EEENS7_ILi64EEENS7_ILi256EEEEEELi256ENS_10bfloat16_tEfNS_4arch4Sm80ELb0ELb1ELb0ELb0ELb1ELb0ELb1ELb0EEENS1_21CollectiveEpilogueFwdINS6_IJS8_SA_S9_EEENS6_IJNS7_ILi1EEESI_SI_EEESC_SE_Li256ELb0ELb1ELb0ELb0EEENS1_19SingleTileSchedulerILb0ELb0ELb1ELi128EEEEEEEEEvNT_6ParamsE,"a",@progbits
	.sectionflags	@""
	.align	4
.nv.constant0._ZN7cutlass13device_kernelIN5flash19enable_sm80_to_sm89INS1_16FlashAttnFwdSm80INS1_25CollectiveMainloopFwdSm80ILi8ELi1ELb0EN4cute5tupleIJNS5_1CILi128EEENS7_ILi64EEENS7_ILi256EEEEEELi256ENS_10bfloat16_tEfNS_4arch4Sm80ELb0ELb1ELb0ELb0ELb1ELb0ELb1ELb0EEENS1_21CollectiveEpilogueFwdINS6_IJS8_SA_S9_EEENS6_IJNS7_ILi1EEESI_SI_EEESC_SE_Li256ELb0ELb1ELb0ELb0EEENS1_19SingleTileSchedulerILb0ELb0ELb1ELi128EEEEEEEEEvNT_6ParamsE:
	.zero		1576


//--------------------- .nv.constant0._ZN7cutlass13device_kernelIN5flash19enable_sm80_to_sm89INS1_16FlashAttnFwdSm80INS1_25CollectiveMainloopFwdSm80ILi8ELi1ELb0EN4cute5tupleIJNS5_1CILi128EEENS7_ILi64EEENS7_ILi256EEEEEELi256ENS_10bfloat16_tEfNS_4arch4Sm80ELb0ELb1ELb0ELb1ELb1ELb0ELb1ELb0EEENS1_21CollectiveEpilogueFwdINS6_IJS8_SA_S9_EEENS6_IJNS7_ILi1EEESI_SI_EEESC_SE_Li256ELb1ELb1ELb0ELb0EEENS1_19SingleTileSchedulerILb1ELb0ELb1ELi128EEEEEEEEEvNT_6ParamsE --------------------------
	.section	.nv.constant0._ZN7cutlass13device_kernelIN5flash19enable_sm80_to_sm89INS1_16FlashAttnFwdSm80INS1_25CollectiveMainloopFwdSm80ILi8ELi1ELb0EN4cute5tupleIJNS5_1CILi128EEENS7_ILi64EEENS7_ILi256EEEEEELi256ENS_10bfloat16_tEfNS_4arch4Sm80ELb0ELb1ELb0ELb1ELb1ELb0ELb1ELb0EEENS1_21CollectiveEpilogueFwdINS6_IJS8_SA_S9_EEENS6_IJNS7_ILi1EEESI_SI_EEESC_SE_Li256ELb1ELb1ELb0ELb0EEENS1_19SingleTileSchedulerILb1ELb0ELb1ELi128EEEEEEEEEvNT_6ParamsE,"a",@progbits
	.sectionflags	@""
	.align	4
.nv.constant0._ZN7cutlass13device_kernelIN5flash19enable_sm80_to_sm89INS1_16FlashAttnFwdSm80INS1_25CollectiveMainloopFwdSm80ILi8ELi1ELb0EN4cute5tupleIJNS5_1CILi128EEENS7_ILi64EEENS7_ILi256EEEEEELi256ENS_10bfloat16_tEfNS_4arch4Sm80ELb0ELb1ELb0ELb1ELb1ELb0ELb1ELb0EEENS1_21CollectiveEpilogueFwdINS6_IJS8_SA_S9_EEENS6_IJNS7_ILi1EEESI_SI_EEESC_SE_Li256ELb1ELb1ELb0ELb0EEENS1_19SingleTileSchedulerILb1ELb0ELb1ELi128EEEEEEEEEvNT_6ParamsE:
	.zero		1576


//--------------------- .nv.constant0._ZN7cutlass13device_kernelIN5flash19enable_sm80_to_sm89INS1_16FlashAttnFwdSm80INS1_25CollectiveMainloopFwdSm80ILi8ELi1ELb0EN4cute5tupleIJNS5_1CILi128EEENS7_ILi48EEENS7_ILi256EEEEEELi256ENS_10bfloat16_tEfNS_4arch4Sm80ELb0ELb1ELb0ELb1ELb1ELb1ELb1ELb0EEENS1_21CollectiveEpilogueFwdINS6_IJS8_SA_S9_EEENS6_IJNS7_ILi1EEESI_SI_EEESC_SE_Li256ELb1ELb1ELb0ELb0EEENS1_19SingleTileSchedulerILb1ELb0ELb1ELi128EEEEEEEEEvNT_6ParamsE --------------------------
	.section	.nv.constant0._ZN7cutlass13device_kernelIN5flash19enable_sm80_to_sm89INS1_16FlashAttnFwdSm80INS1_25CollectiveMainloopFwdSm80ILi8ELi1ELb0EN4cute5tupleIJNS5_1CILi128EEENS7_ILi48EEENS7_ILi256EEEEEELi256ENS_10bfloat16_tEfNS_4arch4Sm80ELb0ELb1ELb0ELb1ELb1ELb1ELb1ELb0EEENS1_21CollectiveEpilogueFwdINS6_IJS8_SA_S9_EEENS6_IJNS7_ILi1EEESI_SI_EEESC_SE_Li256ELb1ELb1ELb0ELb0EEENS1_19SingleTileSchedulerILb1ELb0ELb1ELi128EEEEEEEEEvNT_6ParamsE,"a",@progbits
	.sectionflags	@""
	.align	4
.nv.constant0._ZN7cutlass13device_kernelIN5flash19enable_sm80_to_sm89INS1_16FlashAttnFwdSm80INS1_25CollectiveMainloopFwdSm80ILi8ELi1ELb0EN4cute5tupleIJNS5_1CILi128EEENS7_ILi48EEENS7_ILi256EEEEEELi256ENS_10bfloat16_tEfNS_4arch4Sm80ELb0ELb1ELb0ELb1ELb1ELb1ELb1ELb0EEENS1_21CollectiveEpilogueFwdINS6_IJS8_SA_S9_EEENS6_IJNS7_ILi1EEESI_SI_EEESC_SE_Li256ELb1ELb1ELb0ELb0EEENS1_19SingleTileSchedulerILb1ELb0ELb1ELi128EEEEEEEEEvNT_6ParamsE:
	.zero		1576


//--------------------- .nv.constant0._ZN7cutlass13device_kernelIN5flash19enable_sm80_to_sm89INS1_16FlashAttnFwdSm80INS1_25CollectiveMainloopFwdSm80ILi8ELi1ELb0EN4cute5tupleIJNS5_1CILi128EEENS7_ILi96EEENS7_ILi256EEEEEELi256ENS_10bfloat16_tEfNS_4arch4Sm80ELb1ELb0ELb0ELb0ELb1ELb0ELb1ELb0EEENS1_21CollectiveEpilogueFwdINS6_IJS8_SA_S9_EEENS6_IJNS7_ILi1EEESI_SI_EEESC_SE_Li256ELb0ELb1ELb0ELb0EEENS1_30DynamicPersistentTileSchedulerILi256ELi256ELb0ELb1ELb0EEEEEEEEEvNT_6ParamsE --------------------------
	.section	.nv.constant0._ZN7cutlass13device_kernelIN5flash19enable_sm80_to_sm89INS1_16FlashAttnFwdSm80INS1_25CollectiveMainloopFwdSm80ILi8ELi1ELb0EN4cute5tupleIJNS5_1CILi128EEENS7_ILi96EEENS7_ILi256EEEEEELi256ENS_10bfloat16_tEfNS_4arch4Sm80ELb1ELb0ELb0ELb0ELb1ELb0ELb1ELb0EEENS1_21CollectiveEpilogueFwdINS6_IJS8_SA_S9_EEENS6_IJNS7_ILi1EEESI_SI_EEESC_SE_Li256ELb0ELb1ELb0ELb0EEENS1_30DynamicPersistentTileSchedulerILi256ELi256ELb0ELb1ELb0EEEEEEEEEvNT_6ParamsE,"a",@progbits
	.sectionflags	@""
	.align	4
.nv.constant0._ZN7cutlass13device_kernelIN5flash19enable_sm80_to_sm89INS1_16FlashAttnFwdSm80INS1_25CollectiveMainloopFwdSm80ILi8ELi1ELb0EN4cute5tupleIJNS5_1CILi128EEENS7_ILi96EEENS7_ILi256EEEEEELi256ENS_10bfloat16_tEfNS_4arch4Sm80ELb1ELb0ELb0ELb0ELb1ELb0ELb1ELb0EEENS1_21CollectiveEpilogueFwdINS6_IJS8_SA_S9_EEENS6_IJNS7_ILi1EEESI_SI_EEESC_SE_Li256ELb0ELb1ELb0ELb0EEENS1_30DynamicPersistentTileSchedulerILi256ELi256ELb0ELb1ELb0EEEEEEEEEvNT_6ParamsE:
	.zero		1592


//--------------------- .nv.constant0._ZN7cutlass13device_kernelIN5flash19enable_sm80_to_sm89INS1_16FlashAttnFwdSm80INS1_25CollectiveMainloopFwdSm80ILi8ELi1ELb0EN4cute5tupleIJNS5_1CILi128EEENS7_ILi96EEENS7_ILi256EEEEEELi256ENS_10bfloat16_tEfNS_4arch4Sm80ELb1ELb0ELb0ELb1ELb1ELb0ELb1ELb0EEENS1_21CollectiveEpilogueFwdINS6_IJS8_SA_S9_EEENS6_IJNS7_ILi1EEESI_SI_EEESC_SE_Li256ELb1ELb1ELb0ELb0EEENS1_19SingleTileSchedulerILb1ELb0ELb1ELi128EEEEEEEEEvNT_6ParamsE --------------------------
	.section	.nv.constant0._ZN7cutlass13device_kernelIN5flash19enable_sm80_to_sm89INS1_16FlashAttnFwdSm80INS1_25CollectiveMainloopFwdSm80ILi8ELi1ELb0EN4cute5tupleIJNS5_1CILi128EEENS7_ILi96EEENS7_ILi256EEEEEELi256ENS_10bfloat16_tEfNS_4arch4Sm80ELb1ELb0ELb0ELb1ELb1ELb0ELb1ELb0EEENS1_21CollectiveEpilogueFwdINS6_IJS8_SA_S9_EEENS6_IJNS7_ILi1EEESI_SI_EEESC_SE_Li256ELb1ELb1ELb0ELb0EEENS1_19SingleTileSchedulerILb1ELb0ELb1ELi128EEEEEEEEEvNT_6ParamsE,"a",@progbits
	.sectionflags	@""
	.align	4
.nv.constant0._ZN7cutlass13device_kernelIN5flash19enable_sm80_to_sm89INS1_16FlashAttnFwdSm80INS1_25CollectiveMainloopFwdSm80ILi8ELi1ELb0EN4cute5tupleIJNS5_1CILi128EEENS7_ILi96EEENS7_ILi256EEEEEELi256ENS_10bfloat16_tEfNS_4arch4Sm80ELb1ELb0ELb0ELb1ELb1ELb0ELb1ELb0EEENS1_21CollectiveEpilogueFwdINS6_IJS8_SA_S9_EEENS6_IJNS7_ILi1EEESI_SI_EEESC_SE_Li256ELb1ELb1ELb0ELb0EEENS1_19SingleTileSchedulerILb1ELb0ELb1ELi128EEEEEEEEEvNT_6ParamsE:
	.zero		1576


//--------------------- .nv.constant0._ZN7cutlass13device_kernelIN5flash19enable_sm80_to_sm89INS1_16FlashAttnFwdSm80INS1_25CollectiveMainloopFwdSm80ILi8ELi1ELb0EN4cute5tupleIJNS5_1CILi128EEENS7_ILi48EEENS7_ILi256EEEEEELi256ENS_10bfloat16_tEfNS_4arch4Sm80ELb1ELb0ELb0ELb1ELb1ELb1ELb1ELb0EEENS1_21CollectiveEpilogueFwdINS6_IJS8_SA_S9_EEENS6_IJNS7_ILi1EEESI_SI_EEESC_SE_Li256ELb1ELb1ELb0ELb0EEENS1_19SingleTileSchedulerILb1ELb0ELb1ELi128EEEEEEEEEvNT_6ParamsE --------------------------
	.section	.nv.constant0._ZN7cutlass13device_kernelIN5flash19enable_sm80_to_sm89INS1_16FlashAttnFwdSm80INS1_25CollectiveMainloopFwdSm80ILi8ELi1ELb0EN4cute5tupleIJNS5_1CILi128EEENS7_ILi48EEENS7_ILi256EEEEEELi256ENS_10bfloat16_tEfNS_4arch4Sm80ELb1ELb0ELb0ELb1ELb1ELb1ELb1ELb0EEENS1_21CollectiveEpilogueFwdINS6_IJS8_SA_S9_EEENS6_IJNS7_ILi1EEESI_SI_EEESC_SE_Li256ELb1ELb1ELb0ELb0EEENS1_19SingleTileSchedulerILb1ELb0ELb1ELi128EEEEEEEEEvNT_6ParamsE,"a",@progbits
	.sectionflags	@""
	.align	4
.nv.constant0._ZN7cutlass13device_kernelIN5flash19enable_sm80_to_sm89INS1_16FlashAttnFwdSm80INS1_25CollectiveMainloopFwdSm80ILi8ELi1ELb0EN4cute5tupleIJNS5_1CILi128EEENS7_ILi48EEENS7_ILi256EEEEEELi256ENS_10bfloat16_tEfNS_4arch4Sm80ELb1ELb0ELb0ELb1ELb1ELb1ELb1ELb0EEENS1_21CollectiveEpilogueFwdINS6_IJS8_SA_S9_EEENS6_IJNS7_ILi1EEESI_SI_EEESC_SE_Li256ELb1ELb1ELb0ELb0EEENS1_19SingleTileSchedulerILb1ELb0ELb1ELi128EEEEEEEEEvNT_6ParamsE:
	.zero		1576


//--------------------- SYMBOLS --------------------------

	.type		.nv.reservedSmem.offset0,@object
	.size		.nv.reservedSmem.offset0,0x4
